	.target	sm_90a

	.elftype	@"ET_EXEC"


//--------------------- .note.nv.tkinfo           --------------------------
	.section	.note.nv.tkinfo,"",@"SHT_NOTE"
	.sectionflags	@"SHF_NOTE_NV_TKINFO"
	.tkinfo
        /*0018*/ 	.word	0x00000002
        /*0030*/ 	.string	""
        /*0030*/ 	.string	"ptxas"
        /*0030*/ 	.string	"Cuda compilation tools, release 13.0, V13.0.88"
        /*0030*/ 	.string	"Build cuda_13.0.r13.0/compiler.36424714_0"
        /*0030*/ 	.string	"-v  -suppress-debug-info  -lineinfo  -arch sm_90a "



//--------------------- .note.nv.cuinfo           --------------------------
	.section	.note.nv.cuinfo,"",@"SHT_NOTE"
	.sectionflags	@"SHF_NOTE_NV_CUINFO"
        /*0018*/ 	.short	0x0002
        /*001a*/ 	.short	0x005a
        /*001c*/ 	.short	0x0082
	.zero		2


//--------------------- .nv.info                  --------------------------
	.section	.nv.info,"",@"SHT_CUDA_INFO"
	.align	4


	//----- nvinfo : EIATTR_REGCOUNT
	.align		4
        /*0000*/ 	.byte	0x04, 0x2f
        /*0002*/ 	.short	(.L_2 - .L_1)
	.align		4
.L_1:
        /*0004*/ 	.word	index@(attn_fwd)
        /*0008*/ 	.word	0x000000fe


	//----- nvinfo : EIATTR_FRAME_SIZE
	.align		4
.L_2:
        /*000c*/ 	.byte	0x04, 0x11
        /*000e*/ 	.short	(.L_4 - .L_3)
	.align		4
.L_3:
        /*0010*/ 	.word	index@(attn_fwd)
        /*0014*/ 	.word	0x00000058


	//----- nvinfo : EIATTR_MIN_STACK_SIZE
	.align		4
.L_4:
        /*0018*/ 	.byte	0x04, 0x12
        /*001a*/ 	.short	(.L_6 - .L_5)
	.align		4
.L_5:
        /*001c*/ 	.word	index@(attn_fwd)
        /*0020*/ 	.word	0x00000058
.L_6:


//--------------------- .nv.compat                --------------------------
	.section	.nv.compat,"",@"SHT_CUDA_COMPAT_INFO"
	.align	4
        /*0000*/ 	.byte	0x02, 0x09, 0x01, 0x00, 0x02, 0x02, 0x04, 0x00, 0x02, 0x05, 0x05, 0x00, 0x03, 0x07, 0x01, 0x01
        /*0010*/ 	.byte	0x02, 0x03, 0x00, 0x00, 0x02, 0x06, 0x01, 0x00, 0x04, 0x0b, 0x08, 0x00, 0x00, 0x00, 0x00, 0x00
        /*0020*/ 	.byte	0x00, 0x00, 0x00, 0x00


//--------------------- .nv.info.attn_fwd         --------------------------
	.section	.nv.info.attn_fwd,"",@"SHT_CUDA_INFO"
	.sectionflags	@""
	.align	4


	//----- nvinfo : EIATTR_CUDA_API_VERSION
	.align		4
        /*0000*/ 	.byte	0x04, 0x37
        /*0002*/ 	.short	(.L_8 - .L_7)
.L_7:
        /*0004*/ 	.word	0x00000082


	//----- nvinfo : EIATTR_KPARAM_INFO
	.align		4
.L_8:
        /*0008*/ 	.byte	0x04, 0x17
        /*000a*/ 	.short	(.L_10 - .L_9)
.L_9:
        /*000c*/ 	.word	0x00000000
        /*0010*/ 	.short	0x0019
        /*0012*/ 	.short	0x0080
        /*0014*/ 	.byte	0x00, 0xf4, 0x21, 0x00


	//----- nvinfo : EIATTR_KPARAM_INFO
	.align		4
.L_10:
        /*0018*/ 	.byte	0x04, 0x17
        /*001a*/ 	.short	(.L_12 - .L_11)
.L_11:
        /*001c*/ 	.word	0x00000000
        /*0020*/ 	.short	0x0018
        /*0022*/ 	.short	0x0078
        /*0024*/ 	.byte	0x00, 0xf4, 0x21, 0x00


	//----- nvinfo : EIATTR_KPARAM_INFO
	.align		4
.L_12:
        /*0028*/ 	.byte	0x04, 0x17
        /*002a*/ 	.short	(.L_14 - .L_13)
.L_13:
        /*002c*/ 	.word	0x00000000
        /*0030*/ 	.short	0x0017
        /*0032*/ 	.short	0x0070
        /*0034*/ 	.byte	0x00, 0xf0, 0x11, 0x00


	//----- nvinfo : EIATTR_KPARAM_INFO
	.align		4
.L_14:
        /*0038*/ 	.byte	0x04, 0x17
        /*003a*/ 	.short	(.L_16 - .L_15)
.L_15:
        /*003c*/ 	.word	0x00000000
        /*0040*/ 	.short	0x0016
        /*0042*/ 	.short	0x006c
        /*0044*/ 	.byte	0x00, 0xf0, 0x11, 0x00


	//----- nvinfo : EIATTR_KPARAM_INFO
	.align		4
.L_16:
        /*0048*/ 	.byte	0x04, 0x17
        /*004a*/ 	.short	(.L_18 - .L_17)
.L_17:
        /*004c*/ 	.word	0x00000000
        /*0050*/ 	.short	0x0015
        /*0052*/ 	.short	0x0068
        /*0054*/ 	.byte	0x00, 0xf0, 0x11, 0x00


	//----- nvinfo : EIATTR_KPARAM_INFO
	.align		4
.L_18:
        /*0058*/ 	.byte	0x04, 0x17
        /*005a*/ 	.short	(.L_20 - .L_19)
.L_19:
        /*005c*/ 	.word	0x00000000
        /*0060*/ 	.short	0x0014
        /*0062*/ 	.short	0x0064
        /*0064*/ 	.byte	0x00, 0xf0, 0x11, 0x00


	//----- nvinfo : EIATTR_KPARAM_INFO
	.align		4
.L_20:
        /*0068*/ 	.byte	0x04, 0x17
        /*006a*/ 	.short	(.L_22 - .L_21)
.L_21:
        /*006c*/ 	.word	0x00000000
        /*0070*/ 	.short	0x0013
        /*0072*/ 	.short	0x0060
        /*0074*/ 	.byte	0x00, 0xf0, 0x11, 0x00


	//----- nvinfo : EIATTR_KPARAM_INFO
	.align		4
.L_22:
        /*0078*/ 	.byte	0x04, 0x17
        /*007a*/ 	.short	(.L_24 - .L_23)
.L_23:
        /*007c*/ 	.word	0x00000000
        /*0080*/ 	.short	0x0012
        /*0082*/ 	.short	0x005c
        /*0084*/ 	.byte	0x00, 0xf0, 0x11, 0x00


	//----- nvinfo : EIATTR_KPARAM_INFO
	.align		4
.L_24:
        /*0088*/ 	.byte	0x04, 0x17
        /*008a*/ 	.short	(.L_26 - .L_25)
.L_25:
        /*008c*/ 	.word	0x00000000
        /*0090*/ 	.short	0x0011
        /*0092*/ 	.short	0x0058
        /*0094*/ 	.byte	0x00, 0xf0, 0x11, 0x00


	//----- nvinfo : EIATTR_KPARAM_INFO
	.align		4
.L_26:
        /*0098*/ 	.byte	0x04, 0x17
        /*009a*/ 	.short	(.L_28 - .L_27)
.L_27:
        /*009c*/ 	.word	0x00000000
        /*00a0*/ 	.short	0x0010
        /*00a2*/ 	.short	0x0054
        /*00a4*/ 	.byte	0x00, 0xf0, 0x11, 0x00


	//----- nvinfo : EIATTR_KPARAM_INFO
	.align		4
.L_28:
        /*00a8*/ 	.byte	0x04, 0x17
        /*00aa*/ 	.short	(.L_30 - .L_29)
.L_29:
        /*00ac*/ 	.word	0x00000000
        /*00b0*/ 	.short	0x000f
        /*00b2*/ 	.short	0x0050
        /*00b4*/ 	.byte	0x00, 0xf0, 0x11, 0x00


	//----- nvinfo : EIATTR_KPARAM_INFO
	.align		4
.L_30:
        /*00b8*/ 	.byte	0x04, 0x17
        /*00ba*/ 	.short	(.L_32 - .L_31)
.L_31:
        /*00bc*/ 	.word	0x00000000
        /*00c0*/ 	.short	0x000e
        /*00c2*/ 	.short	0x004c
        /*00c4*/ 	.byte	0x00, 0xf0, 0x11, 0x00


	//----- nvinfo : EIATTR_KPARAM_INFO
	.align		4
.L_32:
        /*00c8*/ 	.byte	0x04, 0x17
        /*00ca*/ 	.short	(.L_34 - .L_33)
.L_33:
        /*00cc*/ 	.word	0x00000000
        /*00d0*/ 	.short	0x000d
        /*00d2*/ 	.short	0x0048
        /*00d4*/ 	.byte	0x00, 0xf0, 0x11, 0x00


	//----- nvinfo : EIATTR_KPARAM_INFO
	.align		4
.L_34:
        /*00d8*/ 	.byte	0x04, 0x17
        /*00da*/ 	.short	(.L_36 - .L_35)
.L_35:
        /*00dc*/ 	.word	0x00000000
        /*00e0*/ 	.short	0x000c
        /*00e2*/ 	.short	0x0044
        /*00e4*/ 	.byte	0x00, 0xf0, 0x11, 0x00


	//----- nvinfo : EIATTR_KPARAM_INFO
	.align		4
.L_36:
        /*00e8*/ 	.byte	0x04, 0x17
        /*00ea*/ 	.short	(.L_38 - .L_37)
.L_37:
        /*00ec*/ 	.word	0x00000000
        /*00f0*/ 	.short	0x000b
        /*00f2*/ 	.short	0x0040
        /*00f4*/ 	.byte	0x00, 0xf0, 0x11, 0x00


	//----- nvinfo : EIATTR_KPARAM_INFO
	.align		4
.L_38:
        /*00f8*/ 	.byte	0x04, 0x17
        /*00fa*/ 	.short	(.L_40 - .L_39)
.L_39:
        /*00fc*/ 	.word	0x00000000
        /*0100*/ 	.short	0x000a
        /*0102*/ 	.short	0x003c
        /*0104*/ 	.byte	0x00, 0xf0, 0x11, 0x00


	//----- nvinfo : EIATTR_KPARAM_INFO
	.align		4
.L_40:
        /*0108*/ 	.byte	0x04, 0x17
        /*010a*/ 	.short	(.L_42 - .L_41)
.L_41:
        /*010c*/ 	.word	0x00000000
        /*0110*/ 	.short	0x0009
        /*0112*/ 	.short	0x0038
        /*0114*/ 	.byte	0x00, 0xf0, 0x11, 0x00


	//----- nvinfo : EIATTR_KPARAM_INFO
	.align		4
.L_42:
        /*0118*/ 	.byte	0x04, 0x17
        /*011a*/ 	.short	(.L_44 - .L_43)
.L_43:
        /*011c*/ 	.word	0x00000000
        /*0120*/ 	.short	0x0008
        /*0122*/ 	.short	0x0034
        /*0124*/ 	.byte	0x00, 0xf0, 0x11, 0x00


	//----- nvinfo : EIATTR_KPARAM_INFO
	.align		4
.L_44:
        /*0128*/ 	.byte	0x04, 0x17
        /*012a*/ 	.short	(.L_46 - .L_45)
.L_45:
        /*012c*/ 	.word	0x00000000
        /*0130*/ 	.short	0x0007
        /*0132*/ 	.short	0x0030
        /*0134*/ 	.byte	0x00, 0xf0, 0x11, 0x00


	//----- nvinfo : EIATTR_KPARAM_INFO
	.align		4
.L_46:
        /*0138*/ 	.byte	0x04, 0x17
        /*013a*/ 	.short	(.L_48 - .L_47)
.L_47:
        /*013c*/ 	.word	0x00000000
        /*0140*/ 	.short	0x0006
        /*0142*/ 	.short	0x002c
        /*0144*/ 	.byte	0x00, 0xf0, 0x11, 0x00


	//----- nvinfo : EIATTR_KPARAM_INFO
	.align		4
.L_48:
        /*0148*/ 	.byte	0x04, 0x17
        /*014a*/ 	.short	(.L_50 - .L_49)
.L_49:
        /*014c*/ 	.word	0x00000000
        /*0150*/ 	.short	0x0005
        /*0152*/ 	.short	0x0028
        /*0154*/ 	.byte	0x00, 0xf0, 0x11, 0x00


	//----- nvinfo : EIATTR_KPARAM_INFO
	.align		4
.L_50:
        /*0158*/ 	.byte	0x04, 0x17
        /*015a*/ 	.short	(.L_52 - .L_51)
.L_51:
        /*015c*/ 	.word	0x00000000
        /*0160*/ 	.short	0x0004
        /*0162*/ 	.short	0x0020
        /*0164*/ 	.byte	0x00, 0xf4, 0x21, 0x00


	//----- nvinfo : EIATTR_KPARAM_INFO
	.align		4
.L_52:
        /*0168*/ 	.byte	0x04, 0x17
        /*016a*/ 	.short	(.L_54 - .L_53)
.L_53:
        /*016c*/ 	.word	0x00000000
        /*0170*/ 	.short	0x0003
        /*0172*/ 	.short	0x0018
        /*0174*/ 	.byte	0x00, 0xf4, 0x21, 0x00


	//----- nvinfo : EIATTR_KPARAM_INFO
	.align		4
.L_54:
        /*0178*/ 	.byte	0x04, 0x17
        /*017a*/ 	.short	(.L_56 - .L_55)
.L_55:
        /*017c*/ 	.word	0x00000000
        /*0180*/ 	.short	0x0002
        /*0182*/ 	.short	0x0010
        /*0184*/ 	.byte	0x00, 0xf4, 0x21, 0x00


	//----- nvinfo : EIATTR_KPARAM_INFO
	.align		4
.L_56:
        /*0188*/ 	.byte	0x04, 0x17
        /*018a*/ 	.short	(.L_58 - .L_57)
.L_57:
        /*018c*/ 	.word	0x00000000
        /*0190*/ 	.short	0x0001
        /*0192*/ 	.short	0x0008
        /*0194*/ 	.byte	0x00, 0xf4, 0x21, 0x00


	//----- nvinfo : EIATTR_KPARAM_INFO
	.align		4
.L_58:
        /*0198*/ 	.byte	0x04, 0x17
        /*019a*/ 	.short	(.L_60 - .L_59)
.L_59:
        /*019c*/ 	.word	0x00000000
        /*01a0*/ 	.short	0x0000
        /*01a2*/ 	.short	0x0000
        /*01a4*/ 	.byte	0x00, 0xf4, 0x21, 0x00


	//----- nvinfo : EIATTR_SPARSE_MMA_MASK
	.align		4
.L_60:
        /*01a8*/ 	.byte	0x03, 0x50
        /*01aa*/ 	.short	0x0000


	//----- nvinfo : EIATTR_MAXREG_COUNT
	.align		4
        /*01ac*/ 	.byte	0x03, 0x1b
        /*01ae*/ 	.short	0x00ff


	//----- nvinfo : EIATTR_NUM_BARRIERS
	.align		4
        /*01b0*/ 	.byte	0x02, 0x4c
        /*01b2*/ 	.byte	0x01
	.zero		1


	//----- nvinfo : EIATTR_ANNOTATIONS
	.align		4
        /*01b4*/ 	.byte	0x04, 0x55
        /*01b6*/ 	.short	(.L_62 - .L_61)


	//   ....[0]....
.L_61:
        /*01b8*/ 	.word	0x00000001
        /*01bc*/ 	.byte	0xe0, 0x0c, 0x00, 0x00, 0x01, 0x00, 0x00, 0x00, 0x40, 0x0d, 0x00, 0x00, 0x01, 0x00, 0x00, 0x00
        /* <DEDUP_REMOVED lines=9> */
        /*025c*/ 	.byte	0x40, 0x15, 0x00, 0x00, 0x01, 0x00, 0x00, 0x00, 0x50, 0x15, 0x00, 0x00


	//----- nvinfo : EIATTR_MERCURY_ISA_VERSION
	.align		4
.L_62:
        /*0268*/ 	.byte	0x03, 0x5f
        /*026a*/ 	.short	0x0101


	//----- nvinfo : EIATTR_COOP_GROUP_MASK_REGIDS
	.align		4
        /*026c*/ 	.byte	0x04, 0x29
        /*026e*/ 	.short	(.L_64 - .L_63)


	//   ....[0]....
.L_63:
        /*0270*/ 	.word	0xffffffff


	//   ....[1]....
        /*0274*/ 	.word	0xffffffff


	//   ....[2]....
        /*0278*/ 	.word	0xffffffff


	//   ....[3]....
        /*027c*/ 	.word	0xffffffff


	//   ....[4]....
        /*0280*/ 	.word	0xffffffff


	//   ....[5]....
        /*0284*/ 	.word	0xffffffff


	//   ....[6]....
        /*0288*/ 	.word	0xffffffff


	//   ....[7]....
        /*028c*/ 	.word	0xffffffff


	//   ....[8]....
        /*0290*/ 	.word	0xffffffff


	//   ....[9]....
        /*0294*/ 	.word	0xffffffff


	//   ....[10]....
        /*0298*/ 	.word	0xffffffff


	//   ....[11]....
        /*029c*/ 	.word	0xffffffff


	//   ....[12]....
        /*02a0*/ 	.word	0xffffffff


	//   ....[13]....
        /*02a4*/ 	.word	0xffffffff


	//   ....[14]....
        /*02a8*/ 	.word	0xffffffff


	//   ....[15]....
        /*02ac*/ 	.word	0xffffffff


	//----- nvinfo : EIATTR_COOP_GROUP_INSTR_OFFSETS
	.align		4
.L_64:
        /*02b0*/ 	.byte	0x04, 0x28
        /*02b2*/ 	.short	(.L_66 - .L_65)


	//   ....[0]....
.L_65:
        /*02b4*/ 	.word	0x00001fb0


	//   ....[1]....
        /*02b8*/ 	.word	0x00002080


	//   ....[2]....
        /*02bc*/ 	.word	0x000026a0


	//   ....[3]....
        /*02c0*/ 	.word	0x00002930


	//   ....[4]....
        /*02c4*/ 	.word	0x00003040


	//   ....[5]....
        /*02c8*/ 	.word	0x00003230


	//   ....[6]....
        /*02cc*/ 	.word	0x000037b0


	//   ....[7]....
        /*02d0*/ 	.word	0x000037d0


	//   ....[8]....
        /*02d4*/ 	.word	0x000055e0


	//   ....[9]....
        /*02d8*/ 	.word	0x000055f0


	//   ....[10]....
        /*02dc*/ 	.word	0x00005600


	//   ....[11]....
        /*02e0*/ 	.word	0x00005610


	//   ....[12]....
        /*02e4*/ 	.word	0x00005670


	//   ....[13]....
        /*02e8*/ 	.word	0x00005690


	//   ....[14]....
        /*02ec*/ 	.word	0x000056a0


	//   ....[15]....
        /*02f0*/ 	.word	0x000056b0


	//----- nvinfo : EIATTR_EXIT_INSTR_OFFSETS
	.align		4
.L_66:
        /*02f4*/ 	.byte	0x04, 0x1c
        /*02f6*/ 	.short	(.L_68 - .L_67)


	//   ....[0]....
.L_67:
        /*02f8*/ 	.word	0x00006d30


	//----- nvinfo : EIATTR_REQNTID
	.align		4
.L_68:
        /*02fc*/ 	.byte	0x04, 0x10
        /*02fe*/ 	.short	(.L_70 - .L_69)
.L_69:
        /*0300*/ 	.word	0x00000080
        /*0304*/ 	.word	0x00000001
        /*0308*/ 	.word	0x00000001


	//----- nvinfo : EIATTR_CBANK_PARAM_SIZE
	.align		4
.L_70:
        /*030c*/ 	.byte	0x03, 0x19
        /*030e*/ 	.short	0x0088


	//----- nvinfo : EIATTR_PARAM_CBANK
	.align		4
        /*0310*/ 	.byte	0x04, 0x0a
        /*0312*/ 	.short	(.L_72 - .L_71)
	.align		4
.L_71:
        /*0314*/ 	.word	index@(.nv.constant0.attn_fwd)
        /*0318*/ 	.short	0x0210
        /*031a*/ 	.short	0x0088


	//----- nvinfo : EIATTR_SW_WAR
	.align		4
.L_72:
        /*031c*/ 	.byte	0x04, 0x36
        /*031e*/ 	.short	(.L_74 - .L_73)
.L_73:
        /*0320*/ 	.word	0x00000008
.L_74:


//--------------------- .nv.callgraph             --------------------------
	.section	.nv.callgraph,"",@"SHT_CUDA_CALLGRAPH"
	.align	4
	.sectionentsize	8
	.align		4
        /*0000*/ 	.word	0x00000000
	.align		4
        /*0004*/ 	.word	0xffffffff
	.align		4
        /*0008*/ 	.word	0x00000000
	.align		4
        /*000c*/ 	.word	0xfffffffe
	.align		4
        /*0010*/ 	.word	0x00000000
	.align		4
        /*0014*/ 	.word	0xfffffffd
	.align		4
        /*0018*/ 	.word	0x00000000
	.align		4
        /*001c*/ 	.word	0xfffffffc


//--------------------- .nv.constant4             --------------------------
	.section	.nv.constant4,"a",@progbits
	.align	8
	.align		8
.nv.constant4:
        /*0000*/ 	.dword	_$_str


//--------------------- .text.attn_fwd            --------------------------
	.section	.text.attn_fwd,"ax",@progbits
	.align	128
        .global         attn_fwd
        .type           attn_fwd,@function
        .size           attn_fwd,(.L_x_3 - attn_fwd)
        .other          attn_fwd,@"STO_CUDA_ENTRY STV_DEFAULT"
attn_fwd:
.text.attn_fwd:
[----:B------:R-:W0:Y:S01]  /*0000*/  LDC R1, c[0x0][0x28] ;  /* 0x00000a00ff017b82 */ /* 0x000e220000000800 */
[----:B------:R-:W1:Y:S07]  /*0010*/  S2R R36, SR_TID.X ;  /* 0x0000000000247919 */ /* 0x000e6e0000002100 */
[----:B------:R-:W2:Y:S01]  /*0020*/  S2UR UR20, SR_CTAID.Y ;  /* 0x00000000001479c3 */ /* 0x000ea20000002600 */
[----:B------:R-:W-:Y:S01]  /*0030*/  ULDC.64 UR4, c[0x0][0x240] ;  /* 0x0000900000047ab9 */ /* 0x000fe20000000a00 */
[----:B------:R-:W-:Y:S01]  /*0040*/  ULDC.64 UR24, c[0x0][0x208] ;  /* 0x0000820000187ab9 */ /* 0x000fe20000000a00 */
[----:B------:R-:W3:Y:S01]  /*0050*/  S2R R9, SR_CTAID.X ;  /* 0x0000000000097919 */ /* 0x000ee20000002500 */
[----:B------:R-:W-:Y:S01]  /*0060*/  ULDC UR28, c[0x0][0x280] ;  /* 0x0000a000001c7ab9 */ /* 0x000fe20000000800 */
[----:B0-----:R-:W-:-:S03]  /*0070*/  IADD3 R1, R1, -0x58, RZ ;  /* 0xffffffa801017810 */ /* 0x001fc60007ffe0ff */
[----:B------:R-:W0:Y:S08]  /*0080*/  LDC.64 R6, c[0x0][0x210] ;  /* 0x00008400ff067b82 */ /* 0x000e300000000a00 */
[----:B------:R-:W4:Y:S01]  /*0090*/  LDC R35, c[0x0][0x248] ;  /* 0x00009200ff237b82 */ /* 0x000f220000000800 */
[----:B--2---:R-:W-:-:S04]  /*00a0*/  UIMAD UR4, UR20, UR4, URZ ;  /* 0x00000004140472a4 */ /* 0x004fc8000f8e023f */
[----:B------:R-:W-:Y:S01]  /*00b0*/  USHF.L.U32 UR6, UR4, 0x1, URZ ;  /* 0x0000000104067899 */ /* 0x000fe2000800063f */
[----:B-1----:R-:W-:-:S04]  /*00c0*/  LOP3.LUT R0, R36, 0x7f, RZ, 0xc0, !PT ;  /* 0x0000007f24007812 */ /* 0x002fc800078ec0ff */
[----:B---3--:R-:W-:-:S05]  /*00d0*/  LEA R9, R9, R0, 0x7 ;  /* 0x0000000009097211 */ /* 0x008fca00078e38ff */
[----:B------:R-:W-:Y:S01]  /*00e0*/  IMAD R2, R9, UR5, RZ ;  /* 0x0000000509027c24 */ /* 0x000fe2000f8e02ff */
[----:B------:R-:W-:Y:S01]  /*00f0*/  UIMAD.WIDE UR4, UR4, 0x2, URZ ;  /* 0x00000002040478a5 */ /* 0x000fe2000f8e023f */
[C---:B----4-:R-:W-:Y:S02]  /*0100*/  IMAD R5, R35.reuse, 0x12, RZ ;  /* 0x0000001223057824 */ /* 0x050fe400078e02ff */
[C---:B------:R-:W-:Y:S01]  /*0110*/  IMAD R25, R35.reuse, 0xa, RZ ;  /* 0x0000000a23197824 */ /* 0x040fe200078e02ff */
[C---:B------:R-:W-:Y:S01]  /*0120*/  SHF.L.U32 R3, R2.reuse, 0x1, RZ ;  /* 0x0000000102037819 */ /* 0x040fe200000006ff */
[----:B------:R-:W-:Y:S01]  /*0130*/  IMAD.HI R4, R2, 0x2, RZ ;  /* 0x0000000202047827 */ /* 0x000fe200078e02ff */
[-C--:B------:R-:W-:Y:S02]  /*0140*/  LEA R15, R35, R35.reuse, 0x2 ;  /* 0x00000023230f7211 */ /* 0x080fe400078e10ff */
[----:B0-----:R-:W-:Y:S01]  /*0150*/  IADD3 R2, P0, P1, R3, UR6, R6 ;  /* 0x0000000603027c10 */ /* 0x001fe2000f91e006 */
[C---:B------:R-:W-:Y:S01]  /*0160*/  IMAD R17, R35.reuse, 0x6, RZ ;  /* 0x0000000623117824 */ /* 0x040fe200078e02ff */
[----:B------:R-:W-:-:S02]  /*0170*/  LEA R11, R35, R35, 0x1 ;  /* 0x00000023230b7211 */ /* 0x000fc400078e08ff */
[----:B------:R-:W-:Y:S02]  /*0180*/  IADD3.X R3, R4, UR5, R7, P0, P1 ;  /* 0x0000000504037c10 */ /* 0x000fe400087e2407 */
[C---:B------:R-:W-:Y:S02]  /*0190*/  SHF.L.U32 R7, R35.reuse, 0x1, RZ ;  /* 0x0000000123077819 */ /* 0x040fe400000006ff */
[CC--:B------:R-:W-:Y:S01]  /*01a0*/  LEA R6, P4, R35.reuse, R2.reuse, 0x2 ;  /* 0x0000000223067211 */ /* 0x0c0fe200078810ff */
[----:B------:R-:W-:Y:S01]  /*01b0*/  IMAD R29, R35, 0xc, RZ ;  /* 0x0000000c231d7824 */ /* 0x000fe200078e02ff */
[-C--:B------:R-:W-:Y:S01]  /*01c0*/  IADD3 R4, P6, R7, R2.reuse, RZ ;  /* 0x0000000207047210 */ /* 0x080fe20007fde0ff */
[----:B------:R-:W-:Y:S01]  /*01d0*/  IMAD R33, R35, 0xe, RZ ;  /* 0x0000000e23217824 */ /* 0x000fe200078e02ff */
[-C--:B------:R-:W-:Y:S01]  /*01e0*/  IADD3 R22, P0, R5, R2.reuse, RZ ;  /* 0x0000000205167210 */ /* 0x080fe20007f1e0ff */
[----:B------:R-:W-:Y:S01]  /*01f0*/  IMAD R27, R35, 0x14, RZ ;  /* 0x00000014231b7824 */ /* 0x000fe200078e02ff */
[-C--:B------:R-:W-:Y:S01]  /*0200*/  LEA.HI.X.SX32 R7, R7, R3.reuse, 0x1, P4 ;  /* 0x0000000307077211 */ /* 0x080fe200020f0eff */
[C---:B------:R-:W-:Y:S01]  /*0210*/  IMAD R31, R35.reuse, 0x16, RZ ;  /* 0x00000016231f7824 */ /* 0x040fe200078e02ff */
[CC--:B------:R-:W-:Y:S01]  /*0220*/  LEA.HI.X.SX32 R5, R35.reuse, R3.reuse, 0x1, P6 ;  /* 0x0000000323057211 */ /* 0x0c0fe200030f0eff */
[----:B------:R-:W-:Y:S01]  /*0230*/  IMAD R39, R35, 0x18, RZ ;  /* 0x0000001823277824 */ /* 0x000fe200078e02ff */
[-C--:B------:R-:W-:Y:S01]  /*0240*/  IADD3 R14, P4, R25, R2.reuse, RZ ;  /* 0x00000002190e7210 */ /* 0x080fe20007f9e0ff */
[C---:B------:R-:W-:Y:S01]  /*0250*/  IMAD R41, R35.reuse, 0x1a, RZ ;  /* 0x0000001a23297824 */ /* 0x040fe200078e02ff */
[C---:B------:R-:W-:Y:S01]  /*0260*/  SHF.L.U32 R13, R35.reuse, 0x2, RZ ;  /* 0x00000002230d7819 */ /* 0x040fe200000006ff */
[----:B------:R-:W-:Y:S01]  /*0270*/  IMAD R43, R35, 0x1c, RZ ;  /* 0x0000001c232b7824 */ /* 0x000fe200078e02ff */
[-C--:B------:R-:W-:Y:S01]  /*0280*/  IADD3 R10, P5, R17, R2.reuse, RZ ;  /* 0x00000002110a7210 */ /* 0x080fe20007fbe0ff */
[C---:B------:R-:W-:Y:S01]  /*0290*/  IMAD R45, R35.reuse, 0x1e, RZ ;  /* 0x0000001e232d7824 */ /* 0x040fe200078e02ff */
[----:B------:R-:W-:Y:S01]  /*02a0*/  LEA R12, P6, R35, R2, 0x3 ;  /* 0x00000002230c7211 */ /* 0x000fe200078c18ff */
[----:B------:R0:W2:Y:S01]  /*02b0*/  LDG.E.U16 R37, desc[UR24][R2.64] ;  /* 0x0000001802257981 */ /* 0x0000a2000c1e1500 */
[----:B------:R-:W-:-:S02]  /*02c0*/  LEA.HI.X.SX32 R15, R15, R3, 0x1, P4 ;  /* 0x000000030f0f7211 */ /* 0x000fc400020f0eff */
[----:B------:R-:W-:Y:S01]  /*02d0*/  SHF.L.U32 R21, R35, 0x3, RZ ;  /* 0x0000000323157819 */ /* 0x000fe200000006ff */
[----:B------:R-:W3:Y:S01]  /*02e0*/  LDG.E.U16 R4, desc[UR24][R4.64] ;  /* 0x0000001804047981 */ /* 0x000ee2000c1e1500 */
[-C--:B------:R-:W-:Y:S02]  /*02f0*/  LEA.HI.X.SX32 R11, R11, R3.reuse, 0x1, P5 ;  /* 0x000000030b0b7211 */ /* 0x080fe400028f0eff */
[----:B------:R-:W-:Y:S01]  /*0300*/  LEA.HI.X.SX32 R13, R13, R3, 0x1, P6 ;  /* 0x000000030d0d7211 */ /* 0x000fe200030f0eff */
[----:B------:R-:W4:Y:S01]  /*0310*/  LDG.E.U16 R7, desc[UR24][R6.64] ;  /* 0x0000001806077981 */ /* 0x000f22000c1e1500 */
[CC--:B------:R-:W-:Y:S02]  /*0320*/  LEA R20, P4, R35.reuse, R2.reuse, 0x4 ;  /* 0x0000000223147211 */ /* 0x0c0fe400078820ff */
[----:B------:R-:W-:Y:S01]  /*0330*/  LEA R19, R35, -R35, 0x3 ;  /* 0x8000002323137211 */ /* 0x000fe200078e18ff */
[----:B------:R-:W5:Y:S01]  /*0340*/  LDG.E.U16 R8, desc[UR24][R10.64] ;  /* 0x000000180a087981 */ /* 0x000f62000c1e1500 */
[----:B------:R-:W-:-:S02]  /*0350*/  IADD3 R16, P5, R29, R2, RZ ;  /* 0x000000021d107210 */ /* 0x000fc40007fbe0ff */
[-C--:B------:R-:W-:Y:S01]  /*0360*/  IADD3 R18, P6, R33, R2.reuse, RZ ;  /* 0x0000000221127210 */ /* 0x080fe20007fde0ff */
[----:B------:R-:W5:Y:S01]  /*0370*/  LDG.E.U16 R34, desc[UR24][R14.64] ;  /* 0x000000180e227981 */ /* 0x000f62000c1e1500 */
[----:B------:R-:W-:Y:S02]  /*0380*/  LEA R23, R35, R35, 0x3 ;  /* 0x0000002323177211 */ /* 0x000fe400078e18ff */
[-C--:B------:R-:W-:Y:S01]  /*0390*/  IADD3 R24, P3, R27, R2.reuse, RZ ;  /* 0x000000021b187210 */ /* 0x080fe20007f7e0ff */
[----:B------:R-:W-:Y:S01]  /*03a0*/  IMAD R27, R35, 0xb, RZ ;  /* 0x0000000b231b7824 */ /* 0x000fe200078e02ff */
[-C--:B------:R-:W-:Y:S01]  /*03b0*/  IADD3 R26, P2, R31, R2.reuse, RZ ;  /* 0x000000021f1a7210 */ /* 0x080fe20007f5e0ff */
[----:B------:R-:W-:Y:S01]  /*03c0*/  IMAD R31, R35, 0xd, RZ ;  /* 0x0000000d231f7824 */ /* 0x000fe200078e02ff */
[----:B------:R-:W-:Y:S02]  /*03d0*/  IADD3 R28, P1, R39, R2, RZ ;  /* 0x00000002271c7210 */ /* 0x000fe40007f3e0ff */
[----:B------:R-:W-:-:S02]  /*03e0*/  LEA.HI.X.SX32 R21, R21, R3, 0x1, P4 ;  /* 0x0000000315157211 */ /* 0x000fc400020f0eff */
[-C--:B------:R-:W-:Y:S02]  /*03f0*/  LEA.HI.X.SX32 R17, R17, R3.reuse, 0x1, P5 ;  /* 0x0000000311117211 */ /* 0x080fe400028f0eff */
[-C--:B------:R-:W-:Y:S02]  /*0400*/  LEA.HI.X.SX32 R19, R19, R3.reuse, 0x1, P6 ;  /* 0x0000000313137211 */ /* 0x080fe400030f0eff */
[-C--:B------:R-:W-:Y:S01]  /*0410*/  IADD3 R30, P5, R41, R2.reuse, RZ ;  /* 0x00000002291e7210 */ /* 0x080fe20007fbe0ff */
[----:B------:R1:W3:Y:S01]  /*0420*/  LDG.E.U16 R21, desc[UR24][R20.64] ;  /* 0x0000001814157981 */ /* 0x0002e2000c1e1500 */
[----:B------:R-:W-:Y:S02]  /*0430*/  IADD3 R32, P6, R43, R2, RZ ;  /* 0x000000022b207210 */ /* 0x000fe40007fde0ff */
[-C--:B------:R-:W-:Y:S01]  /*0440*/  LEA.HI.X.SX32 R23, R23, R3.reuse, 0x1, P0 ;  /* 0x0000000317177211 */ /* 0x080fe200000f0eff */
[----:B------:R-:W5:Y:S01]  /*0450*/  LDG.E.U16 R39, desc[UR24][R16.64] ;  /* 0x0000001810277981 */ /* 0x000f62000c1e1500 */
[----:B------:R-:W-:-:S02]  /*0460*/  LEA.HI.X.SX32 R25, R25, R3, 0x1, P3 ;  /* 0x0000000319197211 */ /* 0x000fc400018f0eff */
[----:B0-----:R-:W-:Y:S01]  /*0470*/  IADD3 R2, P4, R45, R2, RZ ;  /* 0x000000022d027210 */ /* 0x001fe20007f9e0ff */
[----:B------:R0:W4:Y:S01]  /*0480*/  LDG.E.U16 R22, desc[UR24][R22.64] ;  /* 0x0000001816167981 */ /* 0x000122000c1e1500 */
[----:B------:R-:W-:Y:S02]  /*0490*/  LEA R35, R35, -R35, 0x4 ;  /* 0x8000002323237211 */ /* 0x000fe400078e20ff */
[-C--:B------:R-:W-:Y:S01]  /*04a0*/  LEA.HI.X.SX32 R27, R27, R3.reuse, 0x1, P2 ;  /* 0x000000031b1b7211 */ /* 0x080fe200010f0eff */
[----:B------:R-:W5:Y:S01]  /*04b0*/  LDG.E.U16 R25, desc[UR24][R24.64] ;  /* 0x0000001818197981 */ /* 0x000f62000c1e1500 */
[-C--:B------:R-:W-:Y:S02]  /*04c0*/  LEA.HI.X.SX32 R29, R29, R3.reuse, 0x1, P1 ;  /* 0x000000031d1d7211 */ /* 0x080fe400008f0eff */
[-C--:B------:R-:W-:Y:S01]  /*04d0*/  LEA.HI.X.SX32 R31, R31, R3.reuse, 0x1, P5 ;  /* 0x000000031f1f7211 */ /* 0x080fe200028f0eff */
[----:B------:R-:W5:Y:S01]  /*04e0*/  LDG.E.U16 R26, desc[UR24][R26.64] ;  /* 0x000000181a1a7981 */ /* 0x000f62000c1e1500 */
[----:B------:R-:W-:-:S02]  /*04f0*/  LEA.HI.X.SX32 R33, R33, R3, 0x1, P6 ;  /* 0x0000000321217211 */ /* 0x000fc400030f0eff */
[----:B------:R-:W-:Y:S01]  /*0500*/  LEA.HI.X.SX32 R3, R35, R3, 0x1, P4 ;  /* 0x0000000323037211 */ /* 0x000fe200020f0eff */
[----:B------:R-:W5:Y:S04]  /*0510*/  LDG.E.U16 R29, desc[UR24][R28.64] ;  /* 0x000000181c1d7981 */ /* 0x000f68000c1e1500 */
[----:B------:R0:W5:Y:S04]  /*0520*/  LDG.E.U16 R35, desc[UR24][R12.64] ;  /* 0x000000180c237981 */ /* 0x000168000c1e1500 */
[----:B------:R-:W5:Y:S04]  /*0530*/  LDG.E.U16 R30, desc[UR24][R30.64] ;  /* 0x000000181e1e7981 */ /* 0x000f68000c1e1500 */
[----:B------:R-:W5:Y:S04]  /*0540*/  LDG.E.U16 R33, desc[UR24][R32.64] ;  /* 0x0000001820217981 */ /* 0x000f68000c1e1500 */
[----:B------:R0:W5:Y:S04]  /*0550*/  LDG.E.U16 R18, desc[UR24][R18.64] ;  /* 0x0000001812127981 */ /* 0x000168000c1e1500 */
[----:B------:R-:W5:Y:S01]  /*0560*/  LDG.E.U16 R2, desc[UR24][R2.64] ;  /* 0x0000001802027981 */ /* 0x000f62000c1e1500 */
[----:B------:R-:W0:Y:S01]  /*0570*/  S2UR UR4, SR_CgaCtaId ;  /* 0x00000000000479c3 */ /* 0x000e220000008800 */
[C---:B-1----:R-:W-:Y:S01]  /*0580*/  SHF.L.U32 R20, R36.reuse, 0x1, RZ ;  /* 0x0000000124147819 */ /* 0x042fe200000006ff */
[----:B------:R-:W-:Y:S01]  /*0590*/  UMOV UR21, 0x400 ;  /* 0x0000040000157882 */ /* 0x000fe20000000000 */
[----:B0-----:R-:W-:Y:S01]  /*05a0*/  LOP3.LUT R23, R36, 0x40, RZ, 0xc0, !PT ;  /* 0x0000004024177812 */ /* 0x001fe200078ec0ff */
[----:B------:R-:W-:Y:S01]  /*05b0*/  UISETP.GE.AND UP0, UPT, UR28, 0x1, UPT ;  /* 0x000000011c00788c */ /* 0x000fe2000bf06270 */
[----:B------:R-:W-:-:S04]  /*05c0*/  LOP3.LUT R10, R20, 0x7e, RZ, 0xc0, !PT ;  /* 0x0000007e140a7812 */ /* 0x000fc800078ec0ff */
[----:B------:R-:W-:Y:S02]  /*05d0*/  LEA R10, R23, R10, 0x5 ;  /* 0x0000000a170a7211 */ /* 0x000fe400078e28ff */
[----:B------:R-:W-:Y:S02]  /*05e0*/  PLOP3.LUT P0, PT, PT, PT, UP0, 0x80, 0x0 ;  /* 0x000000000000781c */ /* 0x000fe40003f0f008 */
[C---:B------:R-:W-:Y:S02]  /*05f0*/  LOP3.LUT R11, R10.reuse, 0x10, RZ, 0x3c, !PT ;  /* 0x000000100a0b7812 */ /* 0x040fe400078e3cff */
[C---:B------:R-:W-:Y:S02]  /*0600*/  LOP3.LUT R12, R10.reuse, 0x20, RZ, 0x3c, !PT ;  /* 0x000000200a0c7812 */ /* 0x040fe400078e3cff */
[C---:B------:R-:W-:Y:S01]  /*0610*/  LOP3.LUT R13, R10.reuse, 0x30, RZ, 0x3c, !PT ;  /* 0x000000300a0d7812 */ /* 0x040fe200078e3cff */
[----:B------:R-:W-:Y:S01]  /*0620*/  ULEA UR21, UR4, UR21, 0x18 ;  /* 0x0000001504157291 */ /* 0x000fe2000f8ec03f */
[----:B------:R-:W-:-:S02]  /*0630*/  LOP3.LUT R14, R10, 0x40, RZ, 0x3c, !PT ;  /* 0x000000400a0e7812 */ /* 0x000fc400078e3cff */
[C---:B------:R-:W-:Y:S02]  /*0640*/  LOP3.LUT R15, R10.reuse, 0x50, RZ, 0x3c, !PT ;  /* 0x000000500a0f7812 */ /* 0x040fe400078e3cff */
[C---:B------:R-:W-:Y:S02]  /*0650*/  LOP3.LUT R16, R10.reuse, 0x60, RZ, 0x3c, !PT ;  /* 0x000000600a107812 */ /* 0x040fe400078e3cff */
[----:B------:R-:W-:Y:S02]  /*0660*/  LOP3.LUT R17, R10, 0x70, RZ, 0x3c, !PT ;  /* 0x000000700a117812 */ /* 0x000fe400078e3cff */
[----:B------:R-:W-:Y:S02]  /*0670*/  CS2R R160, SRZ ;  /* 0x0000000000a07805 */ /* 0x000fe4000001ff00 */
[----:B------:R-:W-:Y:S02]  /*0680*/  MOV R19, 0xff800000 ;  /* 0xff80000000137802 */ /* 0x000fe40000000f00 */
[----:B------:R-:W-:-:S02]  /*0690*/  CS2R R162, SRZ ;  /* 0x0000000000a27805 */ /* 0x000fc4000001ff00 */
[----:B------:R-:W-:Y:S02]  /*06a0*/  MOV R117, 0xff800000 ;  /* 0xff80000000757802 */ /* 0x000fe40000000f00 */
[----:B------:R-:W-:Y:S02]  /*06b0*/  CS2R R164, SRZ ;  /* 0x0000000000a47805 */ /* 0x000fe4000001ff00 */
[----:B------:R-:W-:Y:S02]  /*06c0*/  MOV R124, 0xff800000 ;  /* 0xff800000007c7802 */ /* 0x000fe40000000f00 */
[----:B------:R-:W-:Y:S02]  /*06d0*/  CS2R R166, SRZ ;  /* 0x0000000000a67805 */ /* 0x000fe4000001ff00 */
[----:B------:R-:W-:Y:S02]  /*06e0*/  MOV R147, 0xff800000 ;  /* 0xff80000000937802 */ /* 0x000fe40000000f00 */
[----:B------:R-:W-:-:S02]  /*06f0*/  CS2R R152, SRZ ;  /* 0x0000000000987805 */ /* 0x000fc4000001ff00 */
[----:B------:R-:W-:Y:S02]  /*0700*/  MOV R6, 0x3f800000 ;  /* 0x3f80000000067802 */ /* 0x000fe40000000f00 */
[----:B------:R-:W-:Y:S02]  /*0710*/  CS2R R154, SRZ ;  /* 0x00000000009a7805 */ /* 0x000fe4000001ff00 */
[----:B------:R-:W-:Y:S02]  /*0720*/  MOV R5, 0x3f800000 ;  /* 0x3f80000000057802 */ /* 0x000fe40000000f00 */
[----:B------:R-:W-:Y:S02]  /*0730*/  CS2R R156, SRZ ;  /* 0x00000000009c7805 */ /* 0x000fe4000001ff00 */
[----:B------:R-:W-:Y:S01]  /*0740*/  CS2R R158, SRZ ;  /* 0x00000000009e7805 */ /* 0x000fe2000001ff00 */
[----:B--2---:R-:W-:Y:S04]  /*0750*/  STS.U16 [R10+UR21], R37 ;  /* 0x000000250a007988 */ /* 0x004fe80008000415 */
[----:B---3--:R-:W-:Y:S04]  /*0760*/  STS.U16 [R10+UR21+0x400], R21 ;  /* 0x000400150a007988 */ /* 0x008fe80008000415 */
[----:B------:R-:W-:Y:S04]  /*0770*/  STS.U16 [R11+UR21+0x80], R4 ;  /* 0x000080040b007988 */ /* 0x000fe80008000415 */
[----:B----4-:R-:W-:Y:S04]  /*0780*/  STS.U16 [R11+UR21+0x480], R22 ;  /* 0x000480160b007988 */ /* 0x010fe80008000415 */
[----:B------:R-:W-:Y:S04]  /*0790*/  STS.U16 [R12+UR21+0x100], R7 ;  /* 0x000100070c007988 */ /* 0x000fe80008000415 */
[----:B-----5:R-:W-:Y:S04]  /*07a0*/  STS.U16 [R12+UR21+0x500], R25 ;  /* 0x000500190c007988 */ /* 0x020fe80008000415 */
[----:B------:R0:W-:Y:S04]  /*07b0*/  STS.U16 [R13+UR21+0x180], R8 ;  /* 0x000180080d007988 */ /* 0x0001e80008000415 */
[----:B------:R-:W-:Y:S04]  /*07c0*/  STS.U16 [R13+UR21+0x580], R26 ;  /* 0x0005801a0d007988 */ /* 0x000fe80008000415 */
[----:B------:R-:W-:Y:S04]  /*07d0*/  STS.U16 [R14+UR21+0x200], R35 ;  /* 0x000200230e007988 */ /* 0x000fe80008000415 */
[----:B------:R-:W-:Y:S04]  /*07e0*/  STS.U16 [R14+UR21+0x600], R29 ;  /* 0x0006001d0e007988 */ /* 0x000fe80008000415 */
[----:B------:R-:W-:Y:S04]  /*07f0*/  STS.U16 [R15+UR21+0x280], R34 ;  /* 0x000280220f007988 */ /* 0x000fe80008000415 */
[----:B------:R-:W-:Y:S04]  /*0800*/  STS.U16 [R15+UR21+0x680], R30 ;  /* 0x0006801e0f007988 */ /* 0x000fe80008000415 */
[----:B------:R-:W-:Y:S04]  /*0810*/  STS.U16 [R16+UR21+0x300], R39 ;  /* 0x0003002710007988 */ /* 0x000fe80008000415 */
[----:B------:R-:W-:Y:S01]  /*0820*/  STS.U16 [R16+UR21+0x700], R33 ;  /* 0x0007002110007988 */ /* 0x000fe20008000415 */
[----:B0-----:R-:W-:-:S03]  /*0830*/  MOV R8, 0x3f800000 ;  /* 0x3f80000000087802 */ /* 0x001fc60000000f00 */
[----:B------:R-:W-:Y:S01]  /*0840*/  STS.U16 [R17+UR21+0x380], R18 ;  /* 0x0003801211007988 */ /* 0x000fe20008000415 */
[----:B------:R-:W-:-:S03]  /*0850*/  MOV R7, 0x3f800000 ;  /* 0x3f80000000077802 */ /* 0x000fc60000000f00 */
[----:B------:R0:W-:Y:S02]  /*0860*/  STS.U16 [R17+UR21+0x780], R2 ;  /* 0x0007800211007988 */ /* 0x0001e40008000415 */
[----:B0-----:R-:W-:Y:S01]  /*0870*/  LOP3.LUT R2, R36, 0xf, RZ, 0xc0, !PT ;  /* 0x0000000f24027812 */ /* 0x001fe200078ec0ff */
[----:B------:R-:W-:Y:S06]  /*0880*/  @!P0 BRA `(.L_x_0) ;  /* 0x0000004c00d48947 */ /* 0x000fec0003800000 */
[----:B------:R-:W-:Y:S01]  /*0890*/  ULDC.64 UR8, c[0x0][0x250] ;  /* 0x0000940000087ab9 */ /* 0x000fe20000000a00 */
[----:B------:R-:W-:Y:S01]  /*08a0*/  ULDC UR4, c[0x0][0x258] ;  /* 0x0000960000047ab9 */ /* 0x000fe20000000800 */
[----:B------:R-:W-:Y:S01]  /*08b0*/  UIMAD UR8, UR20, UR8, URZ ;  /* 0x00000008140872a4 */ /* 0x000fe2000f8e023f */
[----:B------:R-:W-:Y:S01]  /*08c0*/  IMAD R2, R2, UR4, RZ ;  /* 0x0000000402027c24 */ /* 0x000fe2000f8e02ff */
[----:B------:R-:W-:Y:S01]  /*08d0*/  ULDC.64 UR16, c[0x0][0x260] ;  /* 0x0000980000107ab9 */ /* 0x000fe20000000a00 */
[----:B------:R-:W-:Y:S01]  /*08e0*/  ISETP.NE.U32.AND P0, PT, R23, RZ, PT ;  /* 0x000000ff1700720c */ /* 0x000fe20003f05070 */
[----:B------:R-:W-:Y:S01]  /*08f0*/  USHF.L.U32 UR4, UR8, 0x1, URZ ;  /* 0x0000000108047899 */ /* 0x000fe2000800063f */
[----:B------:R-:W-:Y:S01]  /*0900*/  IMAD R3, R0, UR17, RZ ;  /* 0x0000001100037c24 */ /* 0x000fe2000f8e02ff */
[----:B------:R-:W-:Y:S01]  /*0910*/  SHF.L.U32 R0, R2, 0x1, RZ ;  /* 0x0000000102007819 */ /* 0x000fe200000006ff */
[----:B------:R-:W-:Y:S01]  /*0920*/  UIMAD UR16, UR20, UR16, URZ ;  /* 0x00000010141072a4 */ /* 0x000fe2000f8e023f */
[----:B------:R-:W-:Y:S01]  /*0930*/  SHF.R.U32.HI R36, RZ, 0x4, R36 ;  /* 0x00000004ff247819 */ /* 0x000fe20000011624 */
[----:B------:R-:W-:Y:S01]  /*0940*/  ULDC.64 UR10, c[0x0][0x218] ;  /* 0x00008600000a7ab9 */ /* 0x000fe20000000a00 */
[----:B------:R-:W-:Y:S01]  /*0950*/  MOV R237, UR4 ;  /* 0x0000000400ed7c02 */ /* 0x000fe20008000f00 */
[----:B------:R-:W-:Y:S01]  /*0960*/  USHF.L.U32 UR5, UR16, 0x1, URZ ;  /* 0x0000000110057899 */ /* 0x000fe2000800063f */
[----:B------:R-:W-:Y:S01]  /*0970*/  SEL R5, RZ, 0x90, !P0 ;  /* 0x00000090ff057807 */ /* 0x000fe20004000000 */
[----:B------:R-:W-:Y:S01]  /*0980*/  UIMAD.WIDE UR6, UR16, 0x2, URZ ;  /* 0x00000002100678a5 */ /* 0x000fe2000f8e023f */
[----:B------:R-:W-:Y:S01]  /*0990*/  IADD3 R237, P0, P1, R0, UR10, R237 ;  /* 0x0000000a00ed7c10 */ /* 0x000fe2000f91e0ed */
[----:B------:R-:W-:Y:S01]  /*09a0*/  ULDC.64 UR12, c[0x0][0x220] ;  /* 0x00008800000c7ab9 */ /* 0x000fe20000000a00 */
[----:B------:R-:W-:Y:S01]  /*09b0*/  SGXT.U32 R0, R36, 0x3 ;  /* 0x000000032400781a */ /* 0x000fe20000000000 */
[----:B------:R-:W-:Y:S01]  /*09c0*/  IMAD.HI R2, R2, 0x2, RZ ;  /* 0x0000000202027827 */ /* 0x000fe200078e02ff */
[----:B------:R-:W-:Y:S01]  /*09d0*/  MOV R235, UR5 ;  /* 0x0000000500eb7c02 */ /* 0x000fe20008000f00 */
[----:B------:R-:W-:Y:S01]  /*09e0*/  UIMAD.WIDE UR4, UR8, 0x2, URZ ;  /* 0x00000002080478a5 */ /* 0x000fe2000f8e023f */
[----:B------:R-:W-:Y:S01]  /*09f0*/  MOV R7, UR9 ;  /* 0x0000000900077c02 */ /* 0x000fe20008000f00 */
[----:B------:R-:W-:Y:S01]  /*0a00*/  IMAD R0, R0, UR9, RZ ;  /* 0x0000000900007c24 */ /* 0x000fe2000f8e02ff */
[----:B------:R-:W-:Y:S01]  /*0a10*/  LOP3.LUT R18, R5, 0x7e, R20, 0x78, !PT ;  /* 0x0000007e05127812 */ /* 0x000fe200078e7814 */
[C---:B------:R-:W-:Y:S01]  /*0a20*/  IMAD.HI R5, R3.reuse, 0x2, RZ ;  /* 0x0000000203057827 */ /* 0x040fe200078e02ff */
[----:B------:R-:W-:Y:S01]  /*0a30*/  SHF.L.U32 R234, R3, 0x1, RZ ;  /* 0x0000000103ea7819 */ /* 0x000fe200000006ff */
[----:B------:R-:W0:Y:S01]  /*0a40*/  LDC R47, c[0x0][0x268] ;  /* 0x00009a00ff2f7b82 */ /* 0x000e220000000800 */
[----:B------:R-:W-:Y:S01]  /*0a50*/  MOV R4, UR9 ;  /* 0x0000000900047c02 */ /* 0x000fe20008000f00 */
[----:B------:R-:W-:Y:S01]  /*0a60*/  USHF.R.U32.HI UR4, URZ, 0x4, UR21 ;  /* 0x000000043f047899 */ /* 0x000fe20008011615 */
[----:B------:R-:W-:Y:S01]  /*0a70*/  LEA R3, R7, R0, 0x3 ;  /* 0x0000000007037211 */ /* 0x000fe200078e18ff */
[----:B------:R-:W-:Y:S01]  /*0a80*/  UMOV UR8, URZ ;  /* 0x0000003f00087c82 */ /* 0x000fe20008000000 */
[----:B------:R-:W-:Y:S01]  /*0a90*/  IADD3 R234, P2, P3, R234, UR12, R235 ;  /* 0x0000000ceaea7c10 */ /* 0x000fe2000fb5e0eb */
[----:B------:R-:W-:Y:S01]  /*0aa0*/  USGXT.U32 UR4, UR4, 0xe ;  /* 0x0000000e0404789a */ /* 0x000fe20008000000 */
[----:B------:R-:W-:Y:S01]  /*0ab0*/  MOV R21, UR5 ;  /* 0x0000000500157c02 */ /* 0x000fe20008000f00 */
[----:B------:R-:W-:Y:S01]  /*0ac0*/  UIADD3 UR5, UR21, 0x1000, URZ ;  /* 0x0000100015057890 */ /* 0x000fe2000fffe03f */
[----:B------:R-:W-:-:S02]  /*0ad0*/  MOV R6, UR7 ;  /* 0x0000000700067c02 */ /* 0x000fc40008000f00 */
[----:B------:R-:W-:Y:S02]  /*0ae0*/  CS2R R160, SRZ ;  /* 0x0000000000a07805 */ /* 0x000fe4000001ff00 */
[----:B------:R-:W-:Y:S01]  /*0af0*/  LEA R4, R4, R3, 0x3 ;  /* 0x0000000304047211 */ /* 0x000fe200078e18ff */
[----:B------:R-:W-:Y:S01]  /*0b00*/  USHF.R.U32.HI UR5, URZ, 0x4, UR5 ;  /* 0x000000043f057899 */ /* 0x000fe20008011605 */
[----:B------:R-:W-:Y:S02]  /*0b10*/  IADD3.X R21, R2, UR11, R21, P0, P1 ;  /* 0x0000000b02157c10 */ /* 0x000fe400087e2415 */
[----:B------:R-:W-:Y:S02]  /*0b20*/  CS2R R162, SRZ ;  /* 0x0000000000a27805 */ /* 0x000fe4000001ff00 */
[----:B------:R-:W-:Y:S01]  /*0b30*/  IADD3.X R235, R5, UR13, R6, P2, P3 ;  /* 0x0000000d05eb7c10 */ /* 0x000fe200097e6406 */
[----:B------:R-:W-:Y:S01]  /*0b40*/  USGXT.U32 UR42, UR5, 0xe ;  /* 0x0000000e052a789a */ /* 0x000fe20008000000 */
[----:B------:R-:W-:-:S02]  /*0b50*/  MOV R5, UR9 ;  /* 0x0000000900057c02 */ /* 0x000fc40008000f00 */
[----:B------:R-:W-:Y:S02]  /*0b60*/  CS2R R164, SRZ ;  /* 0x0000000000a47805 */ /* 0x000fe4000001ff00 */
[----:B------:R-:W-:Y:S01]  /*0b70*/  LEA R2, R7, R4, 0x3 ;  /* 0x0000000407027211 */ /* 0x000fe200078e18ff */
[----:B------:R-:W-:Y:S01]  /*0b80*/  UIADD3 UR10, UP0, UR42, 0x2, URZ ;  /* 0x000000022a0a7890 */ /* 0x000fe2000ff1e03f */
[----:B------:R-:W-:Y:S02]  /*0b90*/  MOV R6, UR9 ;  /* 0x0000000900067c02 */ /* 0x000fe40008000f00 */
[----:B------:R-:W-:Y:S02]  /*0ba0*/  CS2R R166, SRZ ;  /* 0x0000000000a67805 */ /* 0x000fe4000001ff00 */
[----:B------:R-:W-:Y:S01]  /*0bb0*/  LEA R5, R5, R2, 0x3 ;  /* 0x0000000205057211 */ /* 0x000fe200078e18ff */
[C---:B0-----:R-:W-:Y:S01]  /*0bc0*/  IMAD R35, R47.reuse, 0xa, RZ ;  /* 0x0000000a2f237824 */ /* 0x041fe200078e02ff */
[----:B------:R-:W-:Y:S01]  /*0bd0*/  LEA R172, P0, R0, R237, 0x1 ;  /* 0x000000ed00ac7211 */ /* 0x000fe200078008ff */
[C---:B------:R-:W-:Y:S01]  /*0be0*/  IMAD R183, R47.reuse, 0x14, RZ ;  /* 0x000000142fb77824 */ /* 0x040fe200078e02ff */
[----:B------:R-:W-:Y:S01]  /*0bf0*/  LEA R6, R6, R5, 0x3 ;  /* 0x0000000506067211 */ /* 0x000fe200078e18ff */
[C---:B------:R-:W-:Y:S01]  /*0c00*/  IMAD R185, R47.reuse, 0x12, RZ ;  /* 0x000000122fb97824 */ /* 0x040fe200078e02ff */
[----:B------:R-:W-:Y:S01]  /*0c10*/  MOV R8, UR9 ;  /* 0x0000000900087c02 */ /* 0x000fe20008000f00 */
[----:B------:R-:W-:Y:S01]  /*0c20*/  IMAD R181, R47, 0x16, RZ ;  /* 0x000000162fb57824 */ /* 0x000fe200078e02ff */
[----:B------:R-:W-:Y:S01]  /*0c30*/  LEA R7, R7, R6, 0x3 ;  /* 0x0000000607077211 */ /* 0x000fe200078e18ff */
[----:B------:R-:W-:Y:S01]  /*0c40*/  IMAD R39, R47, 0xc, RZ ;  /* 0x0000000c2f277824 */ /* 0x000fe200078e02ff */
[-C--:B------:R-:W-:Y:S01]  /*0c50*/  LEA R170, P1, R3, R237.reuse, 0x1 ;  /* 0x000000ed03aa7211 */ /* 0x080fe200078208ff */
[C---:B------:R-:W-:Y:S01]  /*0c60*/  IMAD R179, R47.reuse, 0x18, RZ ;  /* 0x000000182fb37824 */ /* 0x040fe200078e02ff */
[----:B------:R-:W-:Y:S01]  /*0c70*/  LEA R168, P2, R4, R237, 0x1 ;  /* 0x000000ed04a87211 */ /* 0x000fe200078408ff */
[C---:B------:R-:W-:Y:S01]  /*0c80*/  IMAD R177, R47.reuse, 0x1a, RZ ;  /* 0x0000001a2fb17824 */ /* 0x040fe200078e02ff */
[----:B------:R-:W-:Y:S01]  /*0c90*/  LEA.HI.X.SX32 R173, R0, R21, 0x1, P0 ;  /* 0x0000001500ad7211 */ /* 0x000fe200000f0eff */
[C---:B------:R-:W-:Y:S01]  /*0ca0*/  IMAD R37, R47.reuse, 0xb, RZ ;  /* 0x0000000b2f257824 */ /* 0x040fe200078e02ff */
[----:B------:R-:W-:Y:S01]  /*0cb0*/  MOV R19, UR9 ;  /* 0x0000000900137c02 */ /* 0x000fe20008000f00 */
[----:B------:R-:W-:Y:S01]  /*0cc0*/  IMAD R41, R47, 0xd, RZ ;  /* 0x0000000d2f297824 */ /* 0x000fe200078e02ff */
[----:B------:R-:W-:Y:S01]  /*0cd0*/  LEA R8, R8, R7, 0x3 ;  /* 0x0000000708087211 */ /* 0x000fe200078e18ff */
[----:B------:R0:W-:Y:S01]  /*0ce0*/  STL.64 [R1+0x50], R172 ;  /* 0x000050ac01007387 */ /* 0x0001e20000100a00 */
[-C--:B------:R-:W-:Y:S01]  /*0cf0*/  LEA.HI.X.SX32 R171, R3, R21.reuse, 0x1, P1 ;  /* 0x0000001503ab7211 */ /* 0x080fe200008f0eff */
[C---:B------:R-:W-:Y:S01]  /*0d00*/  IMAD R43, R47.reuse, 0xe, RZ ;  /* 0x0000000e2f2b7824 */ /* 0x040fe200078e02ff */
[----:B------:R-:W-:Y:S01]  /*0d10*/  LEA.HI.X.SX32 R169, R4, R21, 0x1, P2 ;  /* 0x0000001504a97211 */ /* 0x000fe200010f0eff */
[----:B------:R-:W-:Y:S01]  /*0d20*/  IMAD R175, R47, 0x1c, RZ ;  /* 0x0000001c2faf7824 */ /* 0x000fe200078e02ff */
[----:B------:R-:W-:Y:S01]  /*0d30*/  MOV R20, UR9 ;  /* 0x0000000900147c02 */ /* 0x000fe20008000f00 */
[----:B------:R1:W-:Y:S01]  /*0d40*/  STL.64 [R1+0x48], R170 ;  /* 0x000048aa01007387 */ /* 0x0003e20000100a00 */
[----:B------:R-:W-:Y:S01]  /*0d50*/  LEA R19, R19, R8, 0x3 ;  /* 0x0000000813137211 */ /* 0x000fe200078e18ff */
[----:B------:R-:W-:Y:S01]  /*0d60*/  UIADD3.X UR11, UR8, 0x40000040, URZ, UP0, !UPT ;  /* 0x40000040080b7890 */ /* 0x000fe200087fe43f */
[----:B------:R-:W-:Y:S01]  /*0d70*/  MOV R23, UR9 ;  /* 0x0000000900177c02 */ /* 0x000fe20008000f00 */
[----:B------:R2:W-:Y:S01]  /*0d80*/  STL.64 [R1+0x40], R168 ;  /* 0x000040a801007387 */ /* 0x0005e20000100a00 */
[----:B------:R-:W-:-:S02]  /*0d90*/  LEA R0, R20, R19, 0x3 ;  /* 0x0000001314007211 */ /* 0x000fc400078e18ff */
[----:B------:R-:W-:Y:S02]  /*0da0*/  CS2R R152, SRZ ;  /* 0x0000000000987805 */ /* 0x000fe4000001ff00 */
[C---:B0-----:R-:W-:Y:S02]  /*0db0*/  LEA R172, P0, R2.reuse, R237, 0x1 ;  /* 0x000000ed02ac7211 */ /* 0x041fe400078008ff */
[----:B------:R-:W-:Y:S02]  /*0dc0*/  CS2R R154, SRZ ;  /* 0x00000000009a7805 */ /* 0x000fe4000001ff00 */
[----:B------:R-:W-:Y:S02]  /*0dd0*/  MOV R22, UR9 ;  /* 0x0000000900167c02 */ /* 0x000fe40008000f00 */
[----:B------:R-:W-:Y:S02]  /*0de0*/  CS2R R156, SRZ ;  /* 0x00000000009c7805 */ /* 0x000fe4000001ff00 */
[----:B------:R-:W-:-:S02]  /*0df0*/  LEA.HI.X.SX32 R173, R2, R21, 0x1, P0 ;  /* 0x0000001502ad7211 */ /* 0x000fc400000f0eff */
[----:B------:R-:W-:Y:S02]  /*0e00*/  CS2R R158, SRZ ;  /* 0x00000000009e7805 */ /* 0x000fe4000001ff00 */
[-C--:B-1----:R-:W-:Y:S01]  /*0e10*/  LEA R170, P1, R5, R237.reuse, 0x1 ;  /* 0x000000ed05aa7211 */ /* 0x082fe200078208ff */
[----:B------:R-:W-:Y:S01]  /*0e20*/  UMOV UR12, 0x80 ;  /* 0x00000080000c7882 */ /* 0x000fe20000000000 */
[----:B------:R-:W-:Y:S01]  /*0e30*/  LEA R3, R23, R0, 0x3 ;  /* 0x0000000017037211 */ /* 0x000fe200078e18ff */
[----:B------:R0:W-:Y:S01]  /*0e40*/  STL.64 [R1+0x38], R172 ;  /* 0x000038ac01007387 */ /* 0x0001e20000100a00 */
[C---:B--2---:R-:W-:Y:S01]  /*0e50*/  LEA R168, P2, R6.reuse, R237, 0x1 ;  /* 0x000000ed06a87211 */ /* 0x044fe200078408ff */
[----:B------:R-:W-:Y:S01]  /*0e60*/  UMOV UR13, 0x40000040 ;  /* 0x40000040000d7882 */ /* 0x000fe20000000000 */
[-C--:B------:R-:W-:Y:S01]  /*0e70*/  LEA.HI.X.SX32 R171, R5, R21.reuse, 0x1, P1 ;  /* 0x0000001505ab7211 */ /* 0x080fe200008f0eff */
[----:B------:R-:W-:Y:S01]  /*0e80*/  UMOV UR5, URZ ;  /* 0x0000003f00057c82 */ /* 0x000fe20008000000 */
[----:B------:R-:W-:Y:S01]  /*0e90*/  LEA.HI.X.SX32 R169, R6, R21, 0x1, P2 ;  /* 0x0000001506a97211 */ /* 0x000fe200010f0eff */
[----:B------:R-:W-:Y:S01]  /*0ea0*/  UMOV UR6, URZ ;  /* 0x0000003f00067c82 */ /* 0x000fe20008000000 */
[----:B------:R-:W-:Y:S01]  /*0eb0*/  MOV R25, UR9 ;  /* 0x0000000900197c02 */ /* 0x000fe20008000f00 */
[----:B------:R1:W-:Y:S01]  /*0ec0*/  STL.64 [R1+0x30], R170 ;  /* 0x000030aa01007387 */ /* 0x0003e20000100a00 */
[----:B------:R-:W-:Y:S01]  /*0ed0*/  LEA R2, R22, R3, 0x3 ;  /* 0x0000000316027211 */ /* 0x000fe200078e18ff */
[----:B------:R-:W-:Y:S01]  /*0ee0*/  UMOV UR7, URZ ;  /* 0x0000003f00077c82 */ /* 0x000fe20008000000 */
[----:B------:R-:W-:Y:S01]  /*0ef0*/  MOV R27, UR9 ;  /* 0x00000009001b7c02 */ /* 0x000fe20008000f00 */
[----:B------:R2:W-:Y:S01]  /*0f00*/  STL.64 [R1+0x28], R168 ;  /* 0x000028a801007387 */ /* 0x0005e20000100a00 */
[----:B0-----:R-:W-:Y:S01]  /*0f10*/  LEA R172, P0, R7, R237, 0x1 ;  /* 0x000000ed07ac7211 */ /* 0x001fe200078008ff */
[----:B------:R-:W-:Y:S01]  /*0f20*/  UIADD3.64 UR12, UR4, UR12, URZ ;  /* 0x0000000c040c7297 */ /* 0x000fe2000fffe03f */
[----:B------:R-:W-:Y:S01]  /*0f30*/  LEA R4, R25, R2, 0x3 ;  /* 0x0000000219047211 */ /* 0x000fe200078e18ff */
[----:B------:R-:W-:Y:S01]  /*0f40*/  UIADD3.64 UR18, UR10, 0x2, URZ ;  /* 0x000000020a127897 */ /* 0x000fe2000fffe03f */
[----:B------:R-:W-:Y:S01]  /*0f50*/  LEA.HI.X.SX32 R173, R7, R21, 0x1, P0 ;  /* 0x0000001507ad7211 */ /* 0x000fe200000f0eff */
[----:B------:R-:W-:Y:S01]  /*0f60*/  UIADD3.64 UR22, UR10, 0x4, URZ ;  /* 0x000000040a167897 */ /* 0x000fe2000fffe03f */
[----:B------:R-:W-:Y:S01]  /*0f70*/  MOV R24, UR9 ;  /* 0x0000000900187c02 */ /* 0x000fe20008000f00 */
[----:B------:R-:W-:Y:S01]  /*0f80*/  UIADD3.64 UR26, UR10, 0x7e, URZ ;  /* 0x0000007e0a1a7897 */ /* 0x000fe2000fffe03f */
[----:B------:R-:W-:Y:S01]  /*0f90*/  LEA R5, R27, R4, 0x3 ;  /* 0x000000041b057211 */ /* 0x000fe200078e18ff */
[----:B------:R0:W-:Y:S01]  /*0fa0*/  STL.64 [R1+0x20], R172 ;  /* 0x000020ac01007387 */ /* 0x0001e20000100a00 */
[-C--:B-1----:R-:W-:Y:S01]  /*0fb0*/  LEA R170, P1, R8, R237.reuse, 0x1 ;  /* 0x000000ed08aa7211 */ /* 0x082fe200078208ff */
[----:B------:R-:W-:Y:S01]  /*0fc0*/  IMAD R27, R47, 0x6, RZ ;  /* 0x000000062f1b7824 */ /* 0x000fe200078e02ff */
[C---:B--2---:R-:W-:Y:S01]  /*0fd0*/  LEA R168, P2, R19.reuse, R237, 0x1 ;  /* 0x000000ed13a87211 */ /* 0x044fe200078408ff */
[----:B------:R-:W-:Y:S01]  /*0fe0*/  UIADD3.64 UR30, UR10, 0x80, URZ ;  /* 0x000000800a1e7897 */ /* 0x000fe2000fffe03f */
[----:B------:R-:W-:Y:S01]  /*0ff0*/  MOV R29, UR9 ;  /* 0x00000009001d7c02 */ /* 0x000fe20008000f00 */
[----:B------:R-:W-:Y:S01]  /*1000*/  UIADD3.64 UR34, UR10, 0x82, URZ ;  /* 0x000000820a227897 */ /* 0x000fe2000fffe03f */
[----:B------:R-:W-:Y:S01]  /*1010*/  LEA.HI.X.SX32 R169, R19, R21, 0x1, P2 ;  /* 0x0000001513a97211 */ /* 0x000fe200010f0eff */
[----:B------:R-:W-:Y:S01]  /*1020*/  UIADD3.64 UR38, UR10, 0x84, URZ ;  /* 0x000000840a267897 */ /* 0x000fe2000fffe03f */
[----:B------:R-:W-:Y:S01]  /*1030*/  LEA R6, R24, R5, 0x3 ;  /* 0x0000000518067211 */ /* 0x000fe200078e18ff */
[----:B------:R-:W-:Y:S01]  /*1040*/  ULDC UR16, c[0x0][0x238] ;  /* 0x00008e0000107ab9 */ /* 0x000fe20000000800 */
[----:B------:R-:W-:Y:S01]  /*1050*/  LEA.HI.X.SX32 R171, R8, R21, 0x1, P1 ;  /* 0x0000001508ab7211 */ /* 0x000fe200008f0eff */
[----:B------:R1:W-:Y:S01]  /*1060*/  STL.64 [R1+0x10], R168 ;  /* 0x000010a801007387 */ /* 0x0003e20000100a00 */
[-C--:B------:R-:W-:Y:S01]  /*1070*/  LEA R22, P1, R3, R237.reuse, 0x1 ;  /* 0x000000ed03167211 */ /* 0x080fe200078208ff */
[----:B0-----:R-:W-:Y:S01]  /*1080*/  IMAD R173, R47, 0x1e, RZ ;  /* 0x0000001e2fad7824 */ /* 0x001fe200078e02ff */
[C---:B------:R-:W-:Y:S01]  /*1090*/  LEA R250, P2, R2.reuse, R237, 0x1 ;  /* 0x000000ed02fa7211 */ /* 0x040fe200078408ff */
[----:B------:R-:W-:Y:S01]  /*10a0*/  STL.64 [R1+0x18], R170 ;  /* 0x000018aa01007387 */ /* 0x000fe20000100a00 */
[-C--:B------:R-:W-:Y:S01]  /*10b0*/  LEA.HI.X.SX32 R23, R3, R21.reuse, 0x1, P1 ;  /* 0x0000001503177211 */ /* 0x080fe200008f0eff */
[----:B------:R-:W-:Y:S01]  /*10c0*/  UMOV UR46, UR42 ;  /* 0x0000002a002e7c82 */ /* 0x000fe20008000000 */
[----:B------:R-:W-:Y:S01]  /*10d0*/  LEA.HI.X.SX32 R251, R2, R21, 0x1, P2 ;  /* 0x0000001502fb7211 */ /* 0x000fe200010f0eff */
[----:B------:R-:W-:Y:S01]  /*10e0*/  UMOV UR47, 0xc0000010 ;  /* 0xc0000010002f7882 */ /* 0x000fe20000000000 */
[-C--:B------:R-:W-:Y:S01]  /*10f0*/  LEA R244, P1, R5, R237.reuse, 0x1 ;  /* 0x000000ed05f47211 */ /* 0x080fe200078208ff */
[----:B------:R-:W-:Y:S01]  /*1100*/  UMOV UR43, 0x40000040 ;  /* 0x40000040002b7882 */ /* 0x000fe20000000000 */
[----:B------:R-:W-:-:S02]  /*1110*/  LEA R240, P2, R6, R237, 0x1 ;  /* 0x000000ed06f07211 */ /* 0x000fc400078408ff */
[C---:B-1----:R-:W-:Y:S02]  /*1120*/  LEA R168, P0, R0.reuse, R237, 0x1 ;  /* 0x000000ed00a87211 */ /* 0x042fe400078008ff */
[----:B------:R-:W-:Y:S02]  /*1130*/  LEA R25, R47, R47, 0x2 ;  /* 0x0000002f2f197211 */ /* 0x000fe400078e10ff */
[----:B------:R-:W-:Y:S02]  /*1140*/  LEA.HI.X.SX32 R169, R0, R21, 0x1, P0 ;  /* 0x0000001500a97211 */ /* 0x000fe400000f0eff */
[----:B------:R-:W-:Y:S02]  /*1150*/  LEA R0, R29, R6, 0x3 ;  /* 0x000000061d007211 */ /* 0x000fe400078e18ff */
[-C--:B------:R-:W-:Y:S01]  /*1160*/  LEA R248, P0, R4, R237.reuse, 0x1 ;  /* 0x000000ed04f87211 */ /* 0x080fe200078008ff */
[----:B------:R-:W-:Y:S01]  /*1170*/  STL.64 [R1+0x8], R168 ;  /* 0x000008a801007387 */ /* 0x000fe20000100a00 */
[----:B------:R-:W-:-:S02]  /*1180*/  LEA R236, P3, R0, R237, 0x1 ;  /* 0x000000ed00ec7211 */ /* 0x000fc400078608ff */
[-C--:B------:R-:W-:Y:S01]  /*1190*/  IADD3 R182, P5, R183, R234.reuse, RZ ;  /* 0x000000eab7b67210 */ /* 0x080fe20007fbe0ff */
[----:B------:R0:W-:Y:S01]  /*11a0*/  STL.64 [R1], R22 ;  /* 0x0000001601007387 */ /* 0x0001e20000100a00 */
[----:B------:R-:W-:Y:S02]  /*11b0*/  IADD3 R224, P6, R35, R234, RZ ;  /* 0x000000ea23e07210 */ /* 0x000fe40007fde0ff */
[-C--:B------:R-:W-:Y:S02]  /*11c0*/  LEA.HI.X.SX32 R249, R4, R21.reuse, 0x1, P0 ;  /* 0x0000001504f97211 */ /* 0x080fe400000f0eff */
[-C--:B------:R-:W-:Y:S02]  /*11d0*/  LEA.HI.X.SX32 R245, R5, R21.reuse, 0x1, P1 ;  /* 0x0000001505f57211 */ /* 0x080fe400008f0eff */
[-C--:B------:R-:W-:Y:S02]  /*11e0*/  LEA.HI.X.SX32 R241, R6, R21.reuse, 0x1, P2 ;  /* 0x0000001506f17211 */ /* 0x080fe400010f0eff */
[----:B------:R-:W-:-:S02]  /*11f0*/  LEA.HI.X.SX32 R237, R0, R21, 0x1, P3 ;  /* 0x0000001500ed7211 */ /* 0x000fc400018f0eff */
[-C--:B------:R-:W-:Y:S02]  /*1200*/  LEA.HI.X.SX32 R225, R25, R235.reuse, 0x1, P6 ;  /* 0x000000eb19e17211 */ /* 0x080fe400030f0eff */
[----:B------:R-:W-:Y:S02]  /*1210*/  LEA.HI.X.SX32 R183, R35, R235, 0x1, P5 ;  /* 0x000000eb23b77211 */ /* 0x000fe400028f0eff */
[CC--:B------:R-:W-:Y:S02]  /*1220*/  LEA R33, R47.reuse, R47.reuse, 0x3 ;  /* 0x0000002f2f217211 */ /* 0x0c0fe400078e18ff */
[----:B------:R-:W-:Y:S02]  /*1230*/  LEA R21, R47, R47, 0x1 ;  /* 0x0000002f2f157211 */ /* 0x000fe400078e08ff */
[-C--:B------:R-:W-:Y:S02]  /*1240*/  IADD3 R184, P0, R185, R234.reuse, RZ ;  /* 0x000000eab9b87210 */ /* 0x080fe40007f1e0ff */
[----:B------:R-:W-:-:S02]  /*1250*/  IADD3 R180, P1, R181, R234, RZ ;  /* 0x000000eab5b47210 */ /* 0x000fc40007f3e0ff */
[-C--:B------:R-:W-:Y:S02]  /*1260*/  IADD3 R178, P3, R179, R234.reuse, RZ ;  /* 0x000000eab3b27210 */ /* 0x080fe40007f7e0ff */
[-C--:B------:R-:W-:Y:S02]  /*1270*/  IADD3 R176, P2, R177, R234.reuse, RZ ;  /* 0x000000eab1b07210 */ /* 0x080fe40007f5e0ff */
[-C--:B------:R-:W-:Y:S02]  /*1280*/  IADD3 R228, P6, R27, R234.reuse, RZ ;  /* 0x000000ea1be47210 */ /* 0x080fe40007fde0ff */
[----:B------:R-:W-:Y:S02]  /*1290*/  IADD3 R222, P5, R39, R234, RZ ;  /* 0x000000ea27de7210 */ /* 0x000fe40007fbe0ff */
[----:B------:R-:W-:Y:S02]  /*12a0*/  SHF.L.U32 R19, R47, 0x1, RZ ;  /* 0x000000012f137819 */ /* 0x000fe400000006ff */
[----:B------:R-:W-:-:S02]  /*12b0*/  LEA.HI.X.SX32 R185, R33, R235, 0x1, P0 ;  /* 0x000000eb21b97211 */ /* 0x000fc400000f0eff */
[-C--:B------:R-:W-:Y:S02]  /*12c0*/  LEA.HI.X.SX32 R181, R37, R235.reuse, 0x1, P1 ;  /* 0x000000eb25b57211 */ /* 0x080fe400008f0eff */
[-C--:B------:R-:W-:Y:S02]  /*12d0*/  LEA.HI.X.SX32 R229, R21, R235.reuse, 0x1, P6 ;  /* 0x000000eb15e57211 */ /* 0x080fe400030f0eff */
[-C--:B------:R-:W-:Y:S02]  /*12e0*/  LEA.HI.X.SX32 R223, R27, R235.reuse, 0x1, P5 ;  /* 0x000000eb1bdf7211 */ /* 0x080fe400028f0eff */
[-C--:B------:R-:W-:Y:S02]  /*12f0*/  LEA.HI.X.SX32 R179, R39, R235.reuse, 0x1, P3 ;  /* 0x000000eb27b37211 */ /* 0x080fe400018f0eff */
[----:B------:R-:W-:Y:S02]  /*1300*/  LEA.HI.X.SX32 R177, R41, R235, 0x1, P2 ;  /* 0x000000eb29b17211 */ /* 0x000fe400010f0eff */
[----:B------:R-:W-:-:S02]  /*1310*/  LEA R29, R47, -R47, 0x3 ;  /* 0x8000002f2f1d7211 */ /* 0x000fc400078e18ff */
[C---:B0-----:R-:W-:Y:S02]  /*1320*/  SHF.L.U32 R23, R47.reuse, 0x2, RZ ;  /* 0x000000022f177819 */ /* 0x041fe400000006ff */
[C---:B------:R-:W-:Y:S02]  /*1330*/  SHF.L.U32 R31, R47.reuse, 0x3, RZ ;  /* 0x000000032f1f7819 */ /* 0x040fe400000006ff */
[----:B------:R-:W-:Y:S02]  /*1340*/  LEA R45, R47, -R47, 0x4 ;  /* 0x8000002f2f2d7211 */ /* 0x000fe400078e20ff */
[-C--:B------:R-:W-:Y:S02]  /*1350*/  IADD3 R174, P4, R175, R234.reuse, RZ ;  /* 0x000000eaafae7210 */ /* 0x080fe40007f9e0ff */
[-C--:B------:R-:W-:Y:S02]  /*1360*/  IADD3 R172, P0, R173, R234.reuse, RZ ;  /* 0x000000eaadac7210 */ /* 0x080fe40007f1e0ff */
[----:B------:R-:W-:-:S02]  /*1370*/  IADD3 R170, P1, R43, R234, RZ ;  /* 0x000000ea2baa7210 */ /* 0x000fc40007f3e0ff */
[-C--:B------:R-:W-:Y:S02]  /*1380*/  IADD3 R232, P6, R19, R234.reuse, RZ ;  /* 0x000000ea13e87210 */ /* 0x080fe40007fde0ff */
[CC--:B------:R-:W-:Y:S02]  /*1390*/  LEA R230, P5, R47.reuse, R234.reuse, 0x2 ;  /* 0x000000ea2fe67211 */ /* 0x0c0fe400078a10ff */
[CC--:B------:R-:W-:Y:S02]  /*13a0*/  LEA R226, P3, R47.reuse, R234.reuse, 0x3 ;  /* 0x000000ea2fe27211 */ /* 0x0c0fe400078618ff */
[----:B------:R-:W-:Y:S02]  /*13b0*/  LEA R168, P2, R47, R234, 0x4 ;  /* 0x000000ea2fa87211 */ /* 0x000fe400078420ff */
[----:B------:R-:W-:Y:S02]  /*13c0*/  MOV R0, 0xff800000 ;  /* 0xff80000000007802 */ /* 0x000fe40000000f00 */
[----:B------:R-:W-:-:S02]  /*13d0*/  MOV R8, 0x3f800000 ;  /* 0x3f80000000087802 */ /* 0x000fc40000000f00 */
[----:B------:R-:W-:Y:S02]  /*13e0*/  MOV R7, 0x3f800000 ;  /* 0x3f80000000077802 */ /* 0x000fe40000000f00 */
[----:B------:R-:W-:Y:S02]  /*13f0*/  MOV R6, 0x3f800000 ;  /* 0x3f80000000067802 */ /* 0x000fe40000000f00 */
[----:B------:R-:W-:Y:S02]  /*1400*/  MOV R5, 0x3f800000 ;  /* 0x3f80000000057802 */ /* 0x000fe40000000f00 */
[----:B------:R-:W-:Y:S02]  /*1410*/  MOV R2, 0xff800000 ;  /* 0xff80000000027802 */ /* 0x000fe40000000f00 */
[----:B------:R-:W-:Y:S02]  /*1420*/  MOV R3, 0xff800000 ;  /* 0xff80000000037802 */ /* 0x000fe40000000f00 */
[----:B------:R-:W-:-:S02]  /*1430*/  MOV R4, 0xff800000 ;  /* 0xff80000000047802 */ /* 0x000fc40000000f00 */
[-C--:B------:R-:W-:Y:S02]  /*1440*/  LEA.HI.X.SX32 R171, R29, R235.reuse, 0x1, P1 ;  /* 0x000000eb1dab7211 */ /* 0x080fe400008f0eff */
[-C--:B------:R-:W-:Y:S02]  /*1450*/  LEA.HI.X.SX32 R175, R43, R235.reuse, 0x1, P4 ;  /* 0x000000eb2baf7211 */ /* 0x080fe400020f0eff */
[-C--:B------:R-:W-:Y:S02]  /*1460*/  LEA.HI.X.SX32 R233, R47, R235.reuse, 0x1, P6 ;  /* 0x000000eb2fe97211 */ /* 0x080fe400030f0eff */
[-C--:B------:R-:W-:Y:S02]  /*1470*/  LEA.HI.X.SX32 R231, R19, R235.reuse, 0x1, P5 ;  /* 0x000000eb13e77211 */ /* 0x080fe400028f0eff */
[-C--:B------:R-:W-:Y:S02]  /*1480*/  LEA.HI.X.SX32 R227, R23, R235.reuse, 0x1, P3 ;  /* 0x000000eb17e37211 */ /* 0x080fe400018f0eff */
[----:B------:R-:W-:-:S02]  /*1490*/  LEA.HI.X.SX32 R169, R31, R235, 0x1, P2 ;  /* 0x000000eb1fa97211 */ /* 0x000fc400010f0eff */
[----:B------:R-:W-:-:S07]  /*14a0*/  LEA.HI.X.SX32 R173, R45, R235, 0x1, P0 ;  /* 0x000000eb2dad7211 */ /* 0x000fce00000f0eff */
.L_x_1:
[----:B------:R-:W2:Y:S04]  /*14b0*/  LDL.64 R206, [R1+0x50] ;  /* 0x0000500001ce7983 */ /* 0x000ea80000100a00 */
[----:B------:R-:W3:Y:S04]  /*14c0*/  LDL.64 R204, [R1+0x48] ;  /* 0x0000480001cc7983 */ /* 0x000ee80000100a00 */
[----:B------:R-:W4:Y:S04]  /*14d0*/  LDL.64 R202, [R1+0x40] ;  /* 0x0000400001ca7983 */ /* 0x000f280000100a00 */
[----:B------:R-:W5:Y:S04]  /*14e0*/  LDL.64 R200, [R1+0x38] ;  /* 0x0000380001c87983 */ /* 0x000f680000100a00 */
[----:B------:R-:W5:Y:S04]  /*14f0*/  LDL.64 R198, [R1+0x30] ;  /* 0x0000300001c67983 */ /* 0x000f680000100a00 */
[----:B------:R-:W5:Y:S04]  /*1500*/  LDL.64 R196, [R1+0x28] ;  /* 0x0000280001c47983 */ /* 0x000f680000100a00 */
[----:B------:R-:W5:Y:S04]  /*1510*/  LDL.64 R194, [R1+0x20] ;  /* 0x0000200001c27983 */ /* 0x000f680000100a00 */
[----:B------:R-:W5:Y:S04]  /*1520*/  LDL.64 R192, [R1+0x18] ;  /* 0x0000180001c07983 */ /* 0x000f680000100a00 */
[----:B------:R-:W5:Y:S04]  /*1530*/  LDL.64 R190, [R1+0x10] ;  /* 0x0000100001be7983 */ /* 0x000f680000100a00 */
[----:B------:R-:W5:Y:S04]  /*1540*/  LDL.64 R188, [R1+0x8] ;  /* 0x0000080001bc7983 */ /* 0x000f680000100a00 */
[----:B------:R-:W5:Y:S01]  /*1550*/  LDL.64 R186, [R1] ;  /* 0x0000000001ba7983 */ /* 0x000f620000100a00 */
[----:B------:R-:W-:-:S02]  /*1560*/  MOV R20, UR6 ;  /* 0x0000000600147c02 */ /* 0x000fc40008000f00 */
[----:B------:R-:W-:Y:S02]  /*1570*/  MOV R22, UR6 ;  /* 0x0000000600167c02 */ /* 0x000fe40008000f00 */
[----:B------:R-:W-:Y:S02]  /*1580*/  MOV R24, UR6 ;  /* 0x0000000600187c02 */ /* 0x000fe40008000f00 */
[----:B------:R-:W-:Y:S02]  /*1590*/  MOV R26, UR6 ;  /* 0x00000006001a7c02 */ /* 0x000fe40008000f00 */
[----:B------:R-:W-:Y:S02]  /*15a0*/  MOV R28, UR6 ;  /* 0x00000006001c7c02 */ /* 0x000fe40008000f00 */
[----:B------:R-:W-:Y:S02]  /*15b0*/  MOV R30, UR6 ;  /* 0x00000006001e7c02 */ /* 0x000fe40008000f00 */
[----:B------:R-:W-:-:S02]  /*15c0*/  MOV R32, UR6 ;  /* 0x0000000600207c02 */ /* 0x000fc40008000f00 */
[----:B------:R-:W-:Y:S02]  /*15d0*/  MOV R34, UR6 ;  /* 0x0000000600227c02 */ /* 0x000fe40008000f00 */
[----:B------:R-:W-:Y:S02]  /*15e0*/  MOV R36, UR6 ;  /* 0x0000000600247c02 */ /* 0x000fe40008000f00 */
[----:B------:R-:W-:Y:S02]  /*15f0*/  MOV R38, UR6 ;  /* 0x0000000600267c02 */ /* 0x000fe40008000f00 */
[----:B------:R-:W-:Y:S02]  /*1600*/  MOV R40, UR6 ;  /* 0x0000000600287c02 */ /* 0x000fe40008000f00 */
[----:B------:R-:W-:Y:S02]  /*1610*/  MOV R43, UR6 ;  /* 0x00000006002b7c02 */ /* 0x000fe40008000f00 */
[----:B------:R-:W-:-:S02]  /*1620*/  MOV R45, UR6 ;  /* 0x00000006002d7c02 */ /* 0x000fc40008000f00 */
[----:B------:R-:W-:Y:S01]  /*1630*/  MOV R47, UR6 ;  /* 0x00000006002f7c02 */ /* 0x000fe20008000f00 */
[----:B------:R-:W-:Y:S01]  /*1640*/  IMAD.WIDE R42, R43, 0x2, R250 ;  /* 0x000000022b2a7825 */ /* 0x000fe200078e02fa */
[----:B------:R-:W-:Y:S02]  /*1650*/  MOV R49, UR6 ;  /* 0x0000000600317c02 */ /* 0x000fe40008000f00 */
[----:B------:R-:W-:Y:S01]  /*1660*/  MOV R51, UR6 ;  /* 0x0000000600337c02 */ /* 0x000fe20008000f00 */
[----:B------:R-:W-:-:S04]  /*1670*/  IMAD.WIDE R44, R45, 0x2, R248 ;  /* 0x000000022d2c7825 */ /* 0x000fc800078e02f8 */
[----:B------:R-:W-:-:S04]  /*1680*/  IMAD.WIDE R46, R47, 0x2, R244 ;  /* 0x000000022f2e7825 */ /* 0x000fc800078e02f4 */
[----:B------:R-:W-:-:S04]  /*1690*/  IMAD.WIDE R48, R49, 0x2, R240 ;  /* 0x0000000231307825 */ /* 0x000fc800078e02f0 */
[----:B------:R-:W-:-:S04]  /*16a0*/  IMAD.WIDE R50, R51, 0x2, R236 ;  /* 0x0000000233327825 */ /* 0x000fc800078e02ec */
[----:B--2---:R-:W-:-:S04]  /*16b0*/  IMAD.WIDE R20, R20, 0x2, R206 ;  /* 0x0000000214147825 */ /* 0x004fc800078e02ce */
[----:B---3--:R-:W-:Y:S02]  /*16c0*/  IMAD.WIDE R22, R22, 0x2, R204 ;  /* 0x0000000216167825 */ /* 0x008fe400078e02cc */
[----:B------:R-:W2:Y:S02]  /*16d0*/  LDG.E.U16 R21, desc[UR24][R20.64] ;  /* 0x0000001814157981 */ /* 0x000ea4000c1e1500 */
[----:B----4-:R-:W-:Y:S02]  /*16e0*/  IMAD.WIDE R24, R24, 0x2, R202 ;  /* 0x0000000218187825 */ /* 0x010fe400078e02ca */
[----:B------:R-:W3:Y:S02]  /*16f0*/  LDG.E.U16 R23, desc[UR24][R22.64] ;  /* 0x0000001816177981 */ /* 0x000ee4000c1e1500 */
[----:B-----5:R-:W-:Y:S02]  /*1700*/  IMAD.WIDE R26, R26, 0x2, R200 ;  /* 0x000000021a1a7825 */ /* 0x020fe400078e02c8 */
[----:B------:R-:W4:Y:S02]  /*1710*/  LDG.E.U16 R25, desc[UR24][R24.64] ;  /* 0x0000001818197981 */ /* 0x000f24000c1e1500 */
[----:B------:R-:W-:-:S02]  /*1720*/  IMAD.WIDE R28, R28, 0x2, R198 ;  /* 0x000000021c1c7825 */ /* 0x000fc400078e02c6 */
[----:B------:R-:W5:Y:S02]  /*1730*/  LDG.E.U16 R27, desc[UR24][R26.64] ;  /* 0x000000181a1b7981 */ /* 0x000f64000c1e1500 */
[----:B------:R-:W-:Y:S02]  /*1740*/  IMAD.WIDE R30, R30, 0x2, R196 ;  /* 0x000000021e1e7825 */ /* 0x000fe400078e02c4 */
[----:B------:R-:W5:Y:S02]  /*1750*/  LDG.E.U16 R29, desc[UR24][R28.64] ;  /* 0x000000181c1d7981 */ /* 0x000f64000c1e1500 */
[----:B------:R-:W-:Y:S02]  /*1760*/  IMAD.WIDE R32, R32, 0x2, R194 ;  /* 0x0000000220207825 */ /* 0x000fe400078e02c2 */
[----:B------:R-:W5:Y:S02]  /*1770*/  LDG.E.U16 R31, desc[UR24][R30.64] ;  /* 0x000000181e1f7981 */ /* 0x000f64000c1e1500 */
[----:B------:R-:W-:-:S02]  /*1780*/  IMAD.WIDE R34, R34, 0x2, R192 ;  /* 0x0000000222227825 */ /* 0x000fc400078e02c0 */
[----:B------:R-:W5:Y:S02]  /*1790*/  LDG.E.U16 R33, desc[UR24][R32.64] ;  /* 0x0000001820217981 */ /* 0x000f64000c1e1500 */
[----:B------:R-:W-:Y:S02]  /*17a0*/  IMAD.WIDE R36, R36, 0x2, R190 ;  /* 0x0000000224247825 */ /* 0x000fe400078e02be */
[----:B------:R-:W5:Y:S02]  /*17b0*/  LDG.E.U16 R35, desc[UR24][R34.64] ;  /* 0x0000001822237981 */ /* 0x000f64000c1e1500 */
[----:B------:R-:W-:Y:S02]  /*17c0*/  IMAD.WIDE R38, R38, 0x2, R188 ;  /* 0x0000000226267825 */ /* 0x000fe400078e02bc */
[----:B------:R-:W5:Y:S02]  /*17d0*/  LDG.E.U16 R37, desc[UR24][R36.64] ;  /* 0x0000001824257981 */ /* 0x000f64000c1e1500 */
[----:B------:R-:W-:-:S02]  /*17e0*/  IMAD.WIDE R40, R40, 0x2, R186 ;  /* 0x0000000228287825 */ /* 0x000fc400078e02ba */
[----:B------:R-:W5:Y:S04]  /*17f0*/  LDG.E.U16 R19, desc[UR24][R38.64] ;  /* 0x0000001826137981 */ /* 0x000f68000c1e1500 */
[----:B------:R-:W5:Y:S04]  /*1800*/  LDG.E.U16 R187, desc[UR24][R40.64] ;  /* 0x0000001828bb7981 */ /* 0x000f68000c1e1500 */
[----:B------:R-:W5:Y:S04]  /*1810*/  LDG.E.U16 R189, desc[UR24][R42.64] ;  /* 0x000000182abd7981 */ /* 0x000f68000c1e1500 */
[----:B------:R-:W5:Y:S04]  /*1820*/  LDG.E.U16 R191, desc[UR24][R44.64] ;  /* 0x000000182cbf7981 */ /* 0x000f68000c1e1500 */
[----:B------:R-:W5:Y:S04]  /*1830*/  LDG.E.U16 R193, desc[UR24][R46.64] ;  /* 0x000000182ec17981 */ /* 0x000f68000c1e1500 */
[----:B------:R-:W5:Y:S04]  /*1840*/  LDG.E.U16 R195, desc[UR24][R48.64] ;  /* 0x0000001830c37981 */ /* 0x000f68000c1e1500 */
[----:B------:R-:W5:Y:S01]  /*1850*/  LDG.E.U16 R197, desc[UR24][R50.64] ;  /* 0x0000001832c57981 */ /* 0x000f62000c1e1500 */
[----:B------:R-:W-:Y:S06]  /*1860*/  BAR.SYNC.DEFER_BLOCKING 0x0 ;  /* 0x0000000000007b1d */ /* 0x000fec0000010000 */
[----:B------:R-:W-:Y:S01]  /*1870*/  UMOV UR44, UR4 ;  /* 0x00000004002c7c82 */ /* 0x000fe20008000000 */
[----:B------:R-:W-:Y:S01]  /*1880*/  UMOV UR45, 0x40000040 ;  /* 0x40000040002d7882 */ /* 0x000fe20000000000 */
[----:B------:R-:W-:Y:S01]  /*1890*/  UMOV UR14, UR46 ;  /* 0x0000002e000e7c82 */ /* 0x000fe20008000000 */
[----:B------:R-:W-:Y:S01]  /*18a0*/  UMOV UR15, UR47 ;  /* 0x0000002f000f7c82 */ /* 0x000fe20008000000 */
[----:B--2---:R-:W-:Y:S04]  /*18b0*/  STS.U16 [R18+UR21+0x1000], R21 ;  /* 0x0010001512007988 */ /* 0x004fe80008000415 */
[----:B---3--:R-:W-:Y:S04]  /*18c0*/  STS.U16 [R18+UR21+0x1100], R23 ;  /* 0x0011001712007988 */ /* 0x008fe80008000415 */
[----:B----4-:R-:W-:Y:S04]  /*18d0*/  STS.U16 [R18+UR21+0x1200], R25 ;  /* 0x0012001912007988 */ /* 0x010fe80008000415 */
[----:B-----5:R-:W-:Y:S04]  /*18e0*/  STS.U16 [R18+UR21+0x1300], R27 ;  /* 0x0013001b12007988 */ /* 0x020fe80008000415 */
[----:B------:R-:W-:Y:S04]  /*18f0*/  STS.U16 [R18+UR21+0x1400], R29 ;  /* 0x0014001d12007988 */ /* 0x000fe80008000415 */
[----:B------:R-:W-:Y:S04]  /*1900*/  STS.U16 [R18+UR21+0x1500], R31 ;  /* 0x0015001f12007988 */ /* 0x000fe80008000415 */
[----:B------:R-:W-:Y:S04]  /*1910*/  STS.U16 [R18+UR21+0x1600], R33 ;  /* 0x0016002112007988 */ /* 0x000fe80008000415 */
[----:B------:R-:W-:Y:S04]  /*1920*/  STS.U16 [R18+UR21+0x1700], R35 ;  /* 0x0017002312007988 */ /* 0x000fe80008000415 */
[----:B------:R0:W-:Y:S04]  /*1930*/  STS.U16 [R18+UR21+0x1800], R37 ;  /* 0x0018002512007988 */ /* 0x0001e80008000415 */
[----:B------:R-:W-:Y:S04]  /*1940*/  STS.U16 [R18+UR21+0x1900], R19 ;  /* 0x0019001312007988 */ /* 0x000fe80008000415 */
[----:B------:R1:W-:Y:S04]  /*1950*/  STS.U16 [R18+UR21+0x1a00], R187 ;  /* 0x001a00bb12007988 */ /* 0x0003e80008000415 */
[----:B------:R-:W-:Y:S04]  /*1960*/  STS.U16 [R18+UR21+0x1b00], R189 ;  /* 0x001b00bd12007988 */ /* 0x000fe80008000415 */
[----:B------:R-:W-:Y:S04]  /*1970*/  STS.U16 [R18+UR21+0x1c00], R191 ;  /* 0x001c00bf12007988 */ /* 0x000fe80008000415 */
[----:B------:R-:W-:Y:S04]  /*1980*/  STS.U16 [R18+UR21+0x1d00], R193 ;  /* 0x001d00c112007988 */ /* 0x000fe80008000415 */
[----:B------:R-:W-:Y:S04]  /*1990*/  STS.U16 [R18+UR21+0x1e00], R195 ;  /* 0x001e00c312007988 */ /* 0x000fe80008000415 */
[----:B------:R2:W-:Y:S01]  /*19a0*/  STS.U16 [R18+UR21+0x1f00], R197 ;  /* 0x001f00c512007988 */ /* 0x0005e20008000415 */
[----:B------:R3:W-:Y:S06]  /*19b0*/  MEMBAR.ALL.CTA ;  /* 0x0000000000007992 */ /* 0x0007ec0000008000 */
[----:B---3--:R-:W3:Y:S02]  /*19c0*/  FENCE.VIEW.ASYNC.S ;  /* 0x00000000000073c6 */ /* 0x008ee40000000000 */
[----:B---3--:R-:W-:Y:S06]  /*19d0*/  BAR.SYNC.DEFER_BLOCKING 0x0 ;  /* 0x0000000000007b1d */ /* 0x008fec0000010000 */
[----:B0-----:R-:W-:-:S06]  /*19e0*/  WARPGROUP.ARRIVE ;  /* 0x00000000000079c5 */ /* 0x001fcc0000000000 */
[----:B------:R-:W-:-:S12]  /*19f0*/  HGMMA.64x128x16.F32 R88, gdesc[UR44].tnspA, RZ, !UPT ;  /* 0x21e000002c5879f0 */ /* 0x000fd8000c7008ff */
[----:B------:R-:W-:Y:S01]  /*1a00*/  HGMMA.64x128x16.F32 R24, gdesc[UR12].tnspA, RZ, !UPT, gsb0 ;  /* 0x21e000000c1879f0 */ /* 0x000fe2000c0008ff */
[----:B-1----:R-:W-:Y:S02]  /*1a10*/  MOV R187, UR7 ;  /* 0x0000000700bb7c02 */ /* 0x002fe40008000f00 */
[----:B------:R-:W-:Y:S02]  /*1a20*/  MOV R23, UR7 ;  /* 0x0000000700177c02 */ /* 0x000fe40008000f00 */
[----:B------:R-:W-:Y:S01]  /*1a30*/  MOV R21, UR7 ;  /* 0x0000000700157c02 */ /* 0x000fe20008000f00 */
[----:B------:R-:W-:Y:S01]  /*1a40*/  IMAD.WIDE R186, R187, 0x2, R232 ;  /* 0x00000002bbba7825 */ /* 0x000fe200078e02e8 */
[----:B------:R-:W-:-:S03]  /*1a50*/  MOV R19, UR7 ;  /* 0x0000000700137c02 */ /* 0x000fc60008000f00 */
[----:B------:R-:W-:Y:S01]  /*1a60*/  IMAD.WIDE R22, R23, 0x2, R230 ;  /* 0x0000000217167825 */ /* 0x000fe200078e02e6 */
[----:B------:R0:W3:Y:S01]  /*1a70*/  LDG.E.U16 R201, desc[UR24][R186.64] ;  /* 0x00000018bac97981 */ /* 0x0000e2000c1e1500 */
[----:B--2---:R-:W-:Y:S02]  /*1a80*/  MOV R197, UR7 ;  /* 0x0000000700c57c02 */ /* 0x004fe40008000f00 */
[----:B------:R-:W-:Y:S01]  /*1a90*/  IMAD.WIDE R20, R21, 0x2, R226 ;  /* 0x0000000215147825 */ /* 0x000fe200078e02e2 */
[----:B------:R1:W2:Y:S03]  /*1aa0*/  LDG.E.U16 R200, desc[UR24][R22.64] ;  /* 0x0000001816c87981 */ /* 0x0002a6000c1e1500 */
[----:B0-----:R-:W-:Y:S01]  /*1ab0*/  IMAD.WIDE R186, R19, 0x2, R222 ;  /* 0x0000000213ba7825 */ /* 0x001fe200078e02de */
[----:B------:R-:W-:Y:S01]  /*1ac0*/  MOV R19, UR7 ;  /* 0x0000000700137c02 */ /* 0x000fe20008000f00 */
[----:B------:R0:W4:Y:S01]  /*1ad0*/  LDG.E.U16 R189, desc[UR24][R20.64] ;  /* 0x0000001814bd7981 */ /* 0x000122000c1e1500 */
[----:B-1----:R-:W-:Y:S01]  /*1ae0*/  MOV R23, UR7 ;  /* 0x0000000700177c02 */ /* 0x002fe20008000f00 */
[----:B------:R-:W-:-:S02]  /*1af0*/  IMAD.WIDE R196, R197, 0x2, R168 ;  /* 0x00000002c5c47825 */ /* 0x000fc400078e02a8 */
[----:B------:R-:W5:Y:S02]  /*1b00*/  LDG.E.U16 R191, desc[UR24][R186.64] ;  /* 0x00000018babf7981 */ /* 0x000f64000c1e1500 */
[----:B------:R-:W-:Y:S02]  /*1b10*/  IMAD.WIDE R22, R23, 0x2, R184 ;  /* 0x0000000217167825 */ /* 0x000fe400078e02b8 */
[----:B------:R-:W3:Y:S02]  /*1b20*/  LDG.E.U16 R196, desc[UR24][R196.64] ;  /* 0x00000018c4c47981 */ /* 0x000ee4000c1e1500 */
[----:B0-----:R-:W-:Y:S01]  /*1b30*/  IMAD.WIDE R20, R19, 0x2, R182 ;  /* 0x0000000213147825 */ /* 0x001fe200078e02b6 */
[----:B------:R-:W-:-:S04]  /*1b40*/  MOV R19, UR7 ;  /* 0x0000000700137c02 */ /* 0x000fc80008000f00 */
[----:B------:R-:W2:Y:S04]  /*1b50*/  LDG.E.U16 R187, desc[UR24][R20.64] ;  /* 0x0000001814bb7981 */ /* 0x000ea8000c1e1500 */
[----:B------:R0:W4:Y:S02]  /*1b60*/  LDG.E.U16 R197, desc[UR24][R22.64] ;  /* 0x0000001816c57981 */ /* 0x000124000c1e1500 */
[----:B0-----:R-:W-:Y:S01]  /*1b70*/  IMAD.WIDE R22, R19, 0x2, R174 ;  /* 0x0000000213167825 */ /* 0x001fe200078e02ae */
[----:B------:R-:W-:-:S05]  /*1b80*/  MOV R19, UR7 ;  /* 0x0000000700137c02 */ /* 0x000fca0008000f00 */
[----:B------:R-:W-:Y:S01]  /*1b90*/  IMAD.WIDE R20, R19, 0x2, R172 ;  /* 0x0000000213147825 */ /* 0x000fe200078e02ac */
[----:B------:R-:W-:-:S03]  /*1ba0*/  WARPGROUP.DEPBAR.LE gsb0, 0x0 ;  /* 0x00008000000079c5 */ /* 0x000fc60000010000 */
[----:B------:R-:W-:Y:S01]  /*1bb0*/  FMUL R19, R88, UR16 ;  /* 0x0000001058137c20 */ /* 0x000fe20008400000 */
[----:B------:R-:W-:-:S05]  /*1bc0*/  FMUL R186, R89, UR16 ;  /* 0x0000001059ba7c20 */ /* 0x000fca0008400000 */
[----:B------:R-:W-:Y:S01]  /*1bd0*/  FMNMX R186, R19, R186, !PT ;  /* 0x000000ba13ba7209 */ /* 0x000fe20007800000 */
        /* <DEDUP_REMOVED lines=59> */
[----:B------:R-:W-:Y:S02]  /*1f90*/  FMNMX R19, R19, R186, !PT ;  /* 0x000000ba13137209 */ /* 0x000fe40007800000 */
[----:B------:R-:W-:-:S03]  /*1fa0*/  MOV R203, UR7 ;  /* 0x0000000700cb7c02 */ /* 0x000fc60008000f00 */
[----:B------:R-:W0:Y:S02]  /*1fb0*/  SHFL.BFLY PT, R186, R19, 0x2, 0x1f ;  /* 0x0c401f0013ba7f89 */ /* 0x000e2400000e0000 */
[----:B------:R-:W-:-:S04]  /*1fc0*/  IMAD.WIDE R202, R203, 0x2, R234 ;  /* 0x00000002cbca7825 */ /* 0x000fc800078e02ea */
[----:B------:R-:W-:Y:S02]  /*1fd0*/  FMUL R210, R91, UR16 ;  /* 0x000000105bd27c20 */ /* 0x000fe40008400000 */
[----:B------:R1:W5:Y:S02]  /*1fe0*/  LDG.E.U16 R202, desc[UR24][R202.64] ;  /* 0x00000018caca7981 */ /* 0x000364000c1e1500 */
[----:B-1----:R-:W-:-:S05]  /*1ff0*/  FMUL R203, R90, UR16 ;  /* 0x000000105acb7c20 */ /* 0x002fca0008400000 */
[----:B------:R-:W-:Y:S01]  /*2000*/  FMNMX R210, R203, R210, !PT ;  /* 0x000000d2cbd27209 */ /* 0x000fe20007800000 */
[----:B------:R-:W-:Y:S01]  /*2010*/  FMUL R203, R94, UR16 ;  /* 0x000000105ecb7c20 */ /* 0x000fe20008400000 */
[----:B0-----:R-:W-:Y:S01]  /*2020*/  FMNMX R186, R19, R186, !PT ;  /* 0x000000ba13ba7209 */ /* 0x001fe20007800000 */
[----:B------:R-:W-:Y:S01]  /*2030*/  FMUL R19, R95, UR16 ;  /* 0x000000105f137c20 */ /* 0x000fe20008400000 */
[----:B------:R-:W-:Y:S02]  /*2040*/  MOV R199, UR7 ;  /* 0x0000000700c77c02 */ /* 0x000fe40008000f00 */
[----:B------:R-:W-:-:S04]  /*2050*/  FMNMX R210, R203, R210, !PT ;  /* 0x000000d2cbd27209 */ /* 0x000fc80007800000 */
[----:B------:R-:W-:Y:S01]  /*2060*/  FMNMX R210, R19, R210, !PT ;  /* 0x000000d213d27209 */ /* 0x000fe20007800000 */
[----:B------:R-:W-:Y:S01]  /*2070*/  IMAD.WIDE R198, R199, 0x2, R224 ;  /* 0x00000002c7c67825 */ /* 0x000fe200078e02e0 */
[----:B------:R-:W0:Y:S03]  /*2080*/  SHFL.BFLY PT, R19, R186, 0x1, 0x1f ;  /* 0x0c201f00ba137f89 */ /* 0x000e2600000e0000 */
[----:B------:R-:W-:Y:S02]  /*2090*/  FMUL R203, R98, UR16 ;  /* 0x0000001062cb7c20 */ /* 0x000fe40008400000 */
[----:B------:R-:W2:Y:S03]  /*20a0*/  LDG.E.U16 R198, desc[UR24][R198.64] ;  /* 0x00000018c6c67981 */ /* 0x000ea6000c1e1500 */
[----:B------:R-:W-:-:S02]  /*20b0*/  FMNMX R203, R203, R210, !PT ;  /* 0x000000d2cbcb7209 */ /* 0x000fc40007800000 */
[----:B------:R-:W-:Y:S01]  /*20c0*/  MOV R193, UR7 ;  /* 0x0000000700c17c02 */ /* 0x000fe20008000f00 */
[----:B------:R1:W2:Y:S04]  /*20d0*/  LDG.E.U16 R199, desc[UR24][R20.64] ;  /* 0x0000001814c77981 */ /* 0x0002a8000c1e1500 */
[----:B------:R-:W-:-:S06]  /*20e0*/  IMAD.WIDE R192, R193, 0x2, R170 ;  /* 0x00000002c1c07825 */ /* 0x000fcc00078e02aa */
[----:B------:R-:W2:Y:S01]  /*20f0*/  LDG.E.U16 R192, desc[UR24][R192.64] ;  /* 0x00000018c0c07981 */ /* 0x000ea2000c1e1500 */
[----:B-1----:R-:W-:-:S05]  /*2100*/  FMUL R20, R99, UR16 ;  /* 0x0000001063147c20 */ /* 0x002fca0008400000 */
[----:B------:R-:W-:Y:S01]  /*2110*/  FMNMX R203, R20, R203, !PT ;  /* 0x000000cb14cb7209 */ /* 0x000fe20007800000 */
[----:B------:R-:W-:Y:S01]  /*2120*/  FMUL R20, R102, UR16 ;  /* 0x0000001066147c20 */ /* 0x000fe20008400000 */
[----:B------:R0:W2:Y:S04]  /*2130*/  LDG.E.U16 R193, desc[UR24][R22.64] ;  /* 0x0000001816c17981 */ /* 0x0000a8000c1e1500 */
[----:B------:R-:W-:Y:S01]  /*2140*/  FMNMX R203, R20, R203, !PT ;  /* 0x000000cb14cb7209 */ /* 0x000fe20007800000 */
[----:B------:R-:W-:Y:S01]  /*2150*/  FMUL R20, R103, UR16 ;  /* 0x0000001067147c20 */ /* 0x000fe20008400000 */
[----:B0-----:R-:W-:Y:S01]  /*2160*/  FMNMX R23, R186, R19, !PT ;  /* 0x00000013ba177209 */ /* 0x001fe20007800000 */
[----:B------:R-:W-:-:S03]  /*2170*/  FMUL R19, R106, UR16 ;  /* 0x000000106a137c20 */ /* 0x000fc60008400000 */
[----:B------:R-:W-:-:S04]  /*2180*/  FMNMX R20, R20, R203, !PT ;  /* 0x000000cb14147209 */ /* 0x000fc80007800000 */
        /* <DEDUP_REMOVED lines=27> */
[----:B------:R-:W-:Y:S01]  /*2340*/  FMUL R20, R134, UR16 ;  /* 0x0000001086147c20 */ /* 0x000fe20008400000 */
[----:B------:R-:W-:Y:S01]  /*2350*/  FMUL R215, R24, UR16 ;  /* 0x0000001018d77c20 */ /* 0x000fe20008400000 */
[----:B------:R-:W-:-:S03]  /*2360*/  FMUL R22, R25, UR16 ;  /* 0x0000001019167c20 */ /* 0x000fc60008400000 */
[----:B------:R-:W-:Y:S01]  /*2370*/  FMNMX R21, R20, R21, !PT ;  /* 0x0000001514157209 */ /* 0x000fe20007800000 */
[----:B------:R-:W-:Y:S01]  /*2380*/  FMUL R20, R135, UR16 ;  /* 0x0000001087147c20 */ /* 0x000fe20008400000 */
[----:B------:R-:W-:Y:S02]  /*2390*/  FMNMX R19, R23, R0, !PT ;  /* 0x0000000017137209 */ /* 0x000fe40007800000 */
[----:B------:R-:W-:Y:S02]  /*23a0*/  FMNMX R215, R215, R22, !PT ;  /* 0x00000016d7d77209 */ /* 0x000fe40007800000 */
[----:B------:R-:W-:Y:S01]  /*23b0*/  FMNMX R22, R20, R21, !PT ;  /* 0x0000001514167209 */ /* 0x000fe20007800000 */
[----:B------:R-:W-:Y:S01]  /*23c0*/  FMUL R21, R138, UR16 ;  /* 0x000000108a157c20 */ /* 0x000fe20008400000 */
[----:B------:R-:W-:Y:S01]  /*23d0*/  FFMA R88, R88, UR16, -R19 ;  /* 0x0000001058587c23 */ /* 0x000fe20008000813 */
[----:B------:R-:W-:Y:S02]  /*23e0*/  MOV R195, UR7 ;  /* 0x0000000700c37c02 */ /* 0x000fe40008000f00 */
[----:B------:R-:W-:Y:S01]  /*23f0*/  MOV R205, UR7 ;  /* 0x0000000700cd7c02 */ /* 0x000fe20008000f00 */
[----:B------:R-:W-:Y:S01]  /*2400*/  FMUL R88, R88, 1.4426950216293334961 ;  /* 0x3fb8aa3b58587820 */ /* 0x000fe20000400000 */
[----:B------:R-:W-:Y:S01]  /*2410*/  FMNMX R23, R21, R22, !PT ;  /* 0x0000001615177209 */ /* 0x000fe20007800000 */
[----:B------:R-:W-:Y:S01]  /*2420*/  FMUL R22, R139, UR16 ;  /* 0x000000108b167c20 */ /* 0x000fe20008400000 */
[----:B------:R-:W-:-:S04]  /*2430*/  IMAD.WIDE R194, R195, 0x2, R228 ;  /* 0x00000002c3c27825 */ /* 0x000fc800078e02e4 */
[----:B------:R-:W-:Y:S01]  /*2440*/  FFMA R89, R89, UR16, -R19 ;  /* 0x0000001059597c23 */ /* 0x000fe20008000813 */
[----:B------:R0:W-:Y:S01]  /*2450*/  MUFU.EX2 R203, R88 ;  /* 0x0000005800cb7308 */ /* 0x0001e20000000800 */
[----:B------:R-:W-:-:S04]  /*2460*/  IMAD.WIDE R204, R205, 0x2, R176 ;  /* 0x00000002cdcc7825 */ /* 0x000fc800078e02b0 */
[----:B------:R-:W-:Y:S01]  /*2470*/  FMUL R89, R89, 1.4426950216293334961 ;  /* 0x3fb8aa3b59597820 */ /* 0x000fe20000400000 */
[----:B------:R-:W2:Y:S01]  /*2480*/  LDG.E.U16 R194, desc[UR24][R194.64] ;  /* 0x00000018c2c27981 */ /* 0x000ea2000c1e1500 */
[--C-:B------:R-:W-:Y:S01]  /*2490*/  FFMA R92, R92, UR16, -R19.reuse ;  /* 0x000000105c5c7c23 */ /* 0x100fe20008000813 */
[----:B0-----:R-:W-:Y:S01]  /*24a0*/  FMNMX R88, R22, R23, !PT ;  /* 0x0000001716587209 */ /* 0x001fe20007800000 */
[----:B------:R-:W-:Y:S01]  /*24b0*/  FMUL R23, R142, UR16 ;  /* 0x000000108e177c20 */ /* 0x000fe20008400000 */
[----:B------:R-:W-:Y:S01]  /*24c0*/  MOV R207, UR7 ;  /* 0x0000000700cf7c02 */ /* 0x000fe20008000f00 */
[----:B------:R0:W2:Y:S01]  /*24d0*/  LDG.E.U16 R195, desc[UR24][R204.64] ;  /* 0x00000018ccc37981 */ /* 0x0000a2000c1e1500 */
[----:B------:R-:W-:Y:S01]  /*24e0*/  FMUL R92, R92, 1.4426950216293334961 ;  /* 0x3fb8aa3b5c5c7820 */ /* 0x000fe20000400000 */
[----:B------:R-:W-:Y:S02]  /*24f0*/  FFMA R93, R93, UR16, -R19 ;  /* 0x000000105d5d7c23 */ /* 0x000fe40008000813 */
[----:B------:R-:W-:Y:S01]  /*2500*/  IMAD.WIDE R206, R207, 0x2, R178 ;  /* 0x00000002cfce7825 */ /* 0x000fe200078e02b2 */
[----:B0-----:R0:W1:Y:S03]  /*2510*/  MUFU.EX2 R205, R89 ;  /* 0x0000005900cd7308 */ /* 0x0010660000000800 */
[----:B------:R-:W-:Y:S01]  /*2520*/  FMUL R93, R93, 1.4426950216293334961 ;  /* 0x3fb8aa3b5d5d7820 */ /* 0x000fe20000400000 */
[----:B------:R-:W-:Y:S01]  /*2530*/  FFMA R96, R96, UR16, -R19 ;  /* 0x0000001060607c23 */ /* 0x000fe20008000813 */
[----:B------:R3:W2:Y:S01]  /*2540*/  LDG.E.U16 R188, desc[UR24][R206.64] ;  /* 0x00000018cebc7981 */ /* 0x0006a2000c1e1500 */
[----:B0-----:R-:W-:Y:S01]  /*2550*/  FMNMX R89, R23, R88, !PT ;  /* 0x0000005817597209 */ /* 0x001fe20007800000 */
[----:B------:R-:W-:Y:S01]  /*2560*/  FMUL R88, R143, UR16 ;  /* 0x000000108f587c20 */ /* 0x000fe20008400000 */
[----:B------:R0:W4:Y:S01]  /*2570*/  MUFU.EX2 R204, R92 ;  /* 0x0000005c00cc7308 */ /* 0x0001220000000800 */
[----:B------:R-:W-:-:S03]  /*2580*/  FMUL R96, R96, 1.4426950216293334961 ;  /* 0x3fb8aa3b60607820 */ /* 0x000fc60000400000 */
[----:B0-----:R-:W-:Y:S01]  /*2590*/  FMNMX R92, R88, R89, !PT ;  /* 0x00000059585c7209 */ /* 0x001fe20007800000 */
[----:B------:R-:W-:-:S03]  /*25a0*/  FMUL R89, R146, UR16 ;  /* 0x0000001092597c20 */ /* 0x000fc60008400000 */
[----:B---3--:R0:W-:Y:S01]  /*25b0*/  MUFU.EX2 R206, R93 ;  /* 0x0000005d00ce7308 */ /* 0x0081e20000000800 */
[----:B------:R-:W-:Y:S01]  /*25c0*/  FFMA R117, R117, UR16, -R19 ;  /* 0x0000001075757c23 */ /* 0x000fe20008000813 */
[----:B0-----:R-:W-:Y:S01]  /*25d0*/  FMNMX R93, R89, R92, !PT ;  /* 0x0000005c595d7209 */ /* 0x001fe20007800000 */
[----:B------:R-:W-:-:S05]  /*25e0*/  FMUL R92, R147, UR16 ;  /* 0x00000010935c7c20 */ /* 0x000fca0008400000 */
[----:B------:R0:W-:Y:S01]  /*25f0*/  MUFU.EX2 R207, R96 ;  /* 0x0000006000cf7308 */ /* 0x0001e20000000800 */
[----:B------:R-:W-:Y:S01]  /*2600*/  FMUL R117, R117, 1.4426950216293334961 ;  /* 0x3fb8aa3b75757820 */ /* 0x000fe20000400000 */
[----:B------:R-:W-:Y:S01]  /*2610*/  FFMA R108, R108, UR16, -R19 ;  /* 0x000000106c6c7c23 */ /* 0x000fe20008000813 */
[----:B0-----:R-:W-:Y:S01]  /*2620*/  FMNMX R96, R92, R93, !PT ;  /* 0x0000005d5c607209 */ /* 0x001fe20007800000 */
[----:B------:R-:W-:-:S04]  /*2630*/  FMUL R93, R150, UR16 ;  /* 0x00000010965d7c20 */ /* 0x000fc80008400000 */
[----:B------:R0:W-:Y:S01]  /*2640*/  MUFU.EX2 R22, R117 ;  /* 0x0000007500167308 */ /* 0x0001e20000000800 */
[----:B------:R-:W-:Y:S01]  /*2650*/  FMUL R108, R108, 1.4426950216293334961 ;  /* 0x3fb8aa3b6c6c7820 */ /* 0x000fe20000400000 */
[----:B------:R-:W-:Y:S01]  /*2660*/  FMNMX R96, R93, R96, !PT ;  /* 0x000000605d607209 */ /* 0x000fe20007800000 */
[----:B0-----:R-:W-:-:S05]  /*2670*/  FMUL R117, R151, UR16 ;  /* 0x0000001097757c20 */ /* 0x001fca0008400000 */
[----:B------:R0:W-:Y:S01]  /*2680*/  MUFU.EX2 R213, R108 ;  /* 0x0000006c00d57308 */ /* 0x0001e20000000800 */
[----:B------:R-:W-:-:S05]  /*2690*/  FMNMX R117, R117, R96, !PT ;  /* 0x0000006075757209 */ /* 0x000fca0007800000 */
[----:B0-----:R-:W0:Y:S01]  /*26a0*/  SHFL.BFLY PT, R108, R117, 0x2, 0x1f ;  /* 0x0c401f00756c7f89 */ /* 0x001e2200000e0000 */
[----:B------:R-:W-:Y:S01]  /*26b0*/  MOV R209, UR7 ;  /* 0x0000000700d17c02 */ /* 0x000fe20008000f00 */
[--C-:B------:R-:W-:Y:S01]  /*26c0*/  FFMA R100, R100, UR16, -R19.reuse ;  /* 0x0000001064647c23 */ /* 0x100fe20008000813 */
[----:B------:R-:W-:-:S03]  /*26d0*/  FFMA R101, R101, UR16, -R19 ;  /* 0x0000001065657c23 */ /* 0x000fc60008000813 */
[----:B------:R-:W-:-:S04]  /*26e0*/  IMAD.WIDE R208, R209, 0x2, R180 ;  /* 0x00000002d1d07825 */ /* 0x000fc800078e02b4 */
[----:B------:R-:W-:Y:S01]  /*26f0*/  FMUL R100, R100, 1.4426950216293334961 ;  /* 0x3fb8aa3b64647820 */ /* 0x000fe20000400000 */
[--C-:B------:R-:W-:Y:S01]  /*2700*/  FFMA R104, R104, UR16, -R19.reuse ;  /* 0x0000001068687c23 */ /* 0x100fe20008000813 */
[----:B------:R-:W-:Y:S01]  /*2710*/  FMUL R101, R101, 1.4426950216293334961 ;  /* 0x3fb8aa3b65657820 */ /* 0x000fe20000400000 */
[----:B------:R3:W2:Y:S02]  /*2720*/  LDG.E.U16 R190, desc[UR24][R208.64] ;  /* 0x00000018d0be7981 */ /* 0x0006a4000c1e1500 */
[----:B------:R-:W-:Y:S01]  /*2730*/  FMUL R104, R104, 1.4426950216293334961 ;  /* 0x3fb8aa3b68687820 */ /* 0x000fe20000400000 */
[--C-:B------:R-:W-:Y:S01]  /*2740*/  FFMA R105, R105, UR16, -R19.reuse ;  /* 0x0000001069697c23 */ /* 0x100fe20008000813 */
[--C-:B------:R-:W-:Y:S01]  /*2750*/  FFMA R120, R120, UR16, -R19.reuse ;  /* 0x0000001078787c23 */ /* 0x100fe20008000813 */
[----:B------:R1:W-:Y:S01]  /*2760*/  MUFU.EX2 R210, R101 ;  /* 0x0000006500d27308 */ /* 0x0003e20000000800 */
[----:B------:R-:W-:Y:S01]  /*2770*/  FFMA R112, R112, UR16, -R19 ;  /* 0x0000001070707c23 */ /* 0x000fe20008000813 */
[----:B------:R-:W-:-:S06]  /*2780*/  FMUL R105, R105, 1.4426950216293334961 ;  /* 0x3fb8aa3b69697820 */ /* 0x000fcc0000400000 */
[----:B---3--:R3:W-:Y:S01]  /*2790*/  MUFU.EX2 R209, R100 ;  /* 0x0000006400d17308 */ /* 0x0087e20000000800 */
[----:B-1----:R-:W-:Y:S01]  /*27a0*/  FMUL R101, R29, UR16 ;  /* 0x000000101d657c20 */ /* 0x002fe20008400000 */
[----:B------:R-:W-:Y:S01]  /*27b0*/  FMUL R120, R120, 1.4426950216293334961 ;  /* 0x3fb8aa3b78787820 */ /* 0x000fe20000400000 */
[----:B0-----:R-:W-:Y:S01]  /*27c0*/  FMNMX R117, R117, R108, !PT ;  /* 0x0000006c75757209 */ /* 0x001fe20007800000 */
[--C-:B------:R-:W-:Y:S01]  /*27d0*/  FFMA R109, R109, UR16, -R19.reuse ;  /* 0x000000106d6d7c23 */ /* 0x100fe20008000813 */
[--C-:B------:R-:W-:Y:S01]  /*27e0*/  FFMA R113, R113, UR16, -R19.reuse ;  /* 0x0000001071717c23 */ /* 0x100fe20008000813 */
[--C-:B------:R-:W-:Y:S01]  /*27f0*/  FFMA R116, R116, UR16, -R19.reuse ;  /* 0x0000001074747c23 */ /* 0x100fe20008000813 */
[--C-:B------:R-:W-:Y:S01]  /*2800*/  FFMA R121, R121, UR16, -R19.reuse ;  /* 0x0000001079797c23 */ /* 0x100fe20008000813 */
[--C-:B------:R-:W-:Y:S01]  /*2810*/  FFMA R124, R124, UR16, -R19.reuse ;  /* 0x000000107c7c7c23 */ /* 0x100fe20008000813 */
[----:B---3--:R-:W-:Y:S01]  /*2820*/  FMUL R100, R28, UR16 ;  /* 0x000000101c647c20 */ /* 0x008fe20008400000 */
[----:B------:R0:W-:Y:S01]  /*2830*/  MUFU.EX2 R211, R104 ;  /* 0x0000006800d37308 */ /* 0x0001e20000000800 */
[----:B------:R-:W-:Y:S01]  /*2840*/  FMUL R112, R112, 1.4426950216293334961 ;  /* 0x3fb8aa3b70707820 */ /* 0x000fe20000400000 */
[--C-:B------:R-:W-:Y:S01]  /*2850*/  FFMA R144, R144, UR16, -R19.reuse ;  /* 0x0000001090907c23 */ /* 0x100fe20008000813 */
[--C-:B------:R-:W-:Y:S01]  /*2860*/  FFMA R145, R145, UR16, -R19.reuse ;  /* 0x0000001091917c23 */ /* 0x100fe20008000813 */
[--C-:B------:R-:W-:Y:S01]  /*2870*/  FFMA R148, R148, UR16, -R19.reuse ;  /* 0x0000001094947c23 */ /* 0x100fe20008000813 */
[--C-:B------:R-:W-:Y:S01]  /*2880*/  FFMA R149, R149, UR16, -R19.reuse ;  /* 0x0000001095957c23 */ /* 0x100fe20008000813 */
[--C-:B------:R-:W-:Y:S01]  /*2890*/  FFMA R141, R141, UR16, -R19.reuse ;  /* 0x000000108d8d7c23 */ /* 0x100fe20008000813 */
[--C-:B------:R-:W-:Y:S01]  /*28a0*/  FFMA R125, R125, UR16, -R19.reuse ;  /* 0x000000107d7d7c23 */ /* 0x100fe20008000813 */
[----:B------:R-:W-:Y:S01]  /*28b0*/  FFMA R140, R140, UR16, -R19 ;  /* 0x000000108c8c7c23 */ /* 0x000fe20008000813 */
[----:B0-----:R-:W-:Y:S01]  /*28c0*/  FMNMX R104, R100, R215, !PT ;  /* 0x000000d764687209 */ /* 0x001fe20007800000 */
[----:B------:R0:W-:Y:S01]  /*28d0*/  MUFU.EX2 R212, R105 ;  /* 0x0000006900d47308 */ /* 0x0001e20000000800 */
[----:B------:R-:W-:Y:S01]  /*28e0*/  FMUL R109, R109, 1.4426950216293334961 ;  /* 0x3fb8aa3b6d6d7820 */ /* 0x000fe20000400000 */
[----:B------:R-:W-:Y:S06]  /*28f0*/  BAR.SYNC.DEFER_BLOCKING 0x0 ;  /* 0x0000000000007b1d */ /* 0x000fec0000010000 */
[----:B------:R1:W-:Y:S01]  /*2900*/  MUFU.EX2 R23, R120 ;  /* 0x0000007800177308 */ /* 0x0003e20000000800 */
[----:B0-----:R-:W-:Y:S01]  /*2910*/  FMNMX R105, R101, R104, !PT ;  /* 0x0000006865697209 */ /* 0x001fe20007800000 */
[----:B------:R-:W-:Y:S01]  /*2920*/  FMUL R104, R32, UR16 ;  /* 0x0000001020687c20 */ /* 0x000fe20008400000 */
[----:B-1----:R-:W0:Y:S05]  /*2930*/  SHFL.BFLY PT, R120, R117, 0x1, 0x1f ;  /* 0x0c201f0075787f89 */ /* 0x002e2a00000e0000 */
[----:B------:R1:W-:Y:S01]  /*2940*/  MUFU.EX2 R186, R112 ;  /* 0x0000007000ba7308 */ /* 0x0003e20000000800 */
[----:B------:R-:W-:Y:S01]  /*2950*/  FMUL R113, R113, 1.4426950216293334961 ;  /* 0x3fb8aa3b71717820 */ /* 0x000fe20000400000 */
[----:B------:R-:W-:Y:S01]  /*2960*/  FMUL R108, R36, UR16 ;  /* 0x00000010246c7c20 */ /* 0x000fe20008400000 */
[----:B------:R-:W-:Y:S01]  /*2970*/  FMUL R116, R116, 1.4426950216293334961 ;  /* 0x3fb8aa3b74747820 */ /* 0x000fe20000400000 */
[----:B-1----:R-:W-:Y:S01]  /*2980*/  FMNMX R112, R104, R105, !PT ;  /* 0x0000006968707209 */ /* 0x002fe20007800000 */
[----:B------:R-:W-:-:S03]  /*2990*/  FMUL R105, R33, UR16 ;  /* 0x0000001021697c20 */ /* 0x000fc60008400000 */
[----:B------:R1:W-:Y:S01]  /*29a0*/  MUFU.EX2 R214, R109 ;  /* 0x0000006d00d67308 */ /* 0x0003e20000000800 */
[----:B------:R-:W-:Y:S01]  /*29b0*/  FMUL R121, R121, 1.4426950216293334961 ;  /* 0x3fb8aa3b79797820 */ /* 0x000fe20000400000 */
[----:B------:R-:W-:Y:S01]  /*29c0*/  FMUL R124, R124, 1.4426950216293334961 ;  /* 0x3fb8aa3b7c7c7820 */ /* 0x000fe20000400000 */
[----:B-1----:R-:W-:-:S05]  /*29d0*/  FMNMX R109, R105, R112, !PT ;  /* 0x00000070696d7209 */ /* 0x002fca0007800000 */
[----:B------:R1:W-:Y:S01]  /*29e0*/  MUFU.EX2 R20, R113 ;  /* 0x0000007100147308 */ /* 0x0003e20000000800 */
[----:B------:R-:W-:-:S07]  /*29f0*/  FMNMX R112, R108, R109, !PT ;  /* 0x0000006d6c707209 */ /* 0x000fce0007800000 */
[----:B------:R3:W-:Y:S01]  /*2a00*/  MUFU.EX2 R21, R116 ;  /* 0x0000007400157308 */ /* 0x0007e20000000800 */
[----:B-1----:R-:W-:-:S07]  /*2a10*/  FMUL R113, R37, UR16 ;  /* 0x0000001025717c20 */ /* 0x002fce0008400000 */
[----:B------:R1:W-:Y:S01]  /*2a20*/  MUFU.EX2 R88, R121 ;  /* 0x0000007900587308 */ /* 0x0003e20000000800 */
[----:B---3--:R-:W-:Y:S01]  /*2a30*/  FMUL R116, R26, UR16 ;  /* 0x000000101a747c20 */ /* 0x008fe20008400000 */
[----:B------:R-:W-:-:S06]  /*2a40*/  FMNMX R113, R113, R112, !PT ;  /* 0x0000007071717209 */ /* 0x000fcc0007800000 */
[----:B------:R3:W-:Y:S01]  /*2a50*/  MUFU.EX2 R89, R124 ;  /* 0x0000007c00597308 */ /* 0x0007e20000000800 */
[----:B-1----:R-:W-:Y:S01]  /*2a60*/  FMUL R121, R27, UR16 ;  /* 0x000000101b797c20 */ /* 0x002fe20008400000 */
[----:B0-----:R-:W-:-:S04]  /*2a70*/  FMNMX R117, R117, R120, !PT ;  /* 0x0000007875757209 */ /* 0x001fc80007800000 */
[----:B------:R-:W-:Y:S01]  /*2a80*/  FMNMX R116, R116, R121, !PT ;  /* 0x0000007974747209 */ /* 0x000fe20007800000 */
[----:B---3--:R-:W-:Y:S01]  /*2a90*/  FMUL R124, R40, UR16 ;  /* 0x00000010287c7c20 */ /* 0x008fe20008400000 */
[----:B------:R-:W-:Y:S01]  /*2aa0*/  FMUL R121, R41, UR16 ;  /* 0x0000001029797c20 */ /* 0x000fe20008400000 */
[----:B------:R-:W-:-:S03]  /*2ab0*/  FMUL R120, R44, UR16 ;  /* 0x000000102c787c20 */ /* 0x000fc60008400000 */
[----:B------:R-:W-:-:S04]  /*2ac0*/  FMNMX R124, R124, R113, !PT ;  /* 0x000000717c7c7209 */ /* 0x000fc80007800000 */
[----:B------:R-:W-:Y:S02]  /*2ad0*/  FMNMX R121, R121, R124, !PT ;  /* 0x0000007c79797209 */ /* 0x000fe40007800000 */
[----:B------:R-:W-:Y:S02]  /*2ae0*/  FMNMX R117, R117, R2, !PT ;  /* 0x0000000275757209 */ /* 0x000fe40007800000 */
[----:B------:R-:W-:Y:S01]  /*2af0*/  FMNMX R121, R120, R121, !PT ;  /* 0x0000007978797209 */ /* 0x000fe20007800000 */
[----:B------:R-:W-:-:S05]  /*2b00*/  FMUL R120, R45, UR16 ;  /* 0x000000102d787c20 */ /* 0x000fca0008400000 */
[----:B------:R-:W-:Y:S01]  /*2b10*/  FMNMX R120, R120, R121, !PT ;  /* 0x0000007978787209 */ /* 0x000fe20007800000 */
[----:B------:R-:W-:Y:S01]  /*2b20*/  FFMA R121, R91, UR16, -R117 ;  /* 0x000000105b797c23 */ /* 0x000fe20008000875 */
        /* <DEDUP_REMOVED lines=19> */
[--C-:B------:R-:W-:Y:S01]  /*2c60*/  FFMA R94, R94, UR16, -R117.reuse ;  /* 0x000000105e5e7c23 */ /* 0x100fe20008000875 */
[----:B------:R-:W-:-:S03]  /*2c70*/  FFMA R95, R95, UR16, -R117 ;  /* 0x000000105f5f7c23 */ /* 0x000fc60008000875 */
[----:B------:R-:W-:Y:S01]  /*2c80*/  FMNMX R120, R91, R120, !PT ;  /* 0x000000785b787209 */ /* 0x000fe20007800000 */
[----:B------:R-:W-:Y:S01]  /*2c90*/  FMUL R91, R68, UR16 ;  /* 0x00000010445b7c20 */ /* 0x000fe20008400000 */
[----:B------:R-:W-:Y:S01]  /*2ca0*/  FMUL R94, R94, 1.4426950216293334961 ;  /* 0x3fb8aa3b5e5e7820 */ /* 0x000fe20000400000 */
[--C-:B------:R-:W-:Y:S01]  /*2cb0*/  FFMA R98, R98, UR16, -R117.reuse ;  /* 0x0000001062627c23 */ /* 0x100fe20008000875 */
[----:B------:R-:W-:Y:S02]  /*2cc0*/  FMUL R95, R95, 1.4426950216293334961 ;  /* 0x3fb8aa3b5f5f7820 */ /* 0x000fe40000400000 */
[----:B------:R-:W-:Y:S01]  /*2cd0*/  FMNMX R120, R91, R120, !PT ;  /* 0x000000785b787209 */ /* 0x000fe20007800000 */
[----:B------:R-:W-:Y:S01]  /*2ce0*/  FMUL R91, R69, UR16 ;  /* 0x00000010455b7c20 */ /* 0x000fe20008400000 */
[----:B------:R-:W-:Y:S01]  /*2cf0*/  FMUL R109, R144, 1.4426950216293334961 ;  /* 0x3fb8aa3b906d7820 */ /* 0x000fe20000400000 */
[----:B------:R-:W-:Y:S01]  /*2d00*/  FMUL R112, R145, 1.4426950216293334961 ;  /* 0x3fb8aa3b91707820 */ /* 0x000fe20000400000 */
[----:B------:R0:W-:Y:S01]  /*2d10*/  MUFU.EX2 R144, R94 ;  /* 0x0000005e00907308 */ /* 0x0001e20000000800 */
[----:B------:R-:W-:Y:S01]  /*2d20*/  FMUL R98, R98, 1.4426950216293334961 ;  /* 0x3fb8aa3b62627820 */ /* 0x000fe20000400000 */
[--C-:B------:R-:W-:Y:S01]  /*2d30*/  FFMA R99, R99, UR16, -R117.reuse ;  /* 0x0000001063637c23 */ /* 0x100fe20008000875 */
[----:B------:R-:W-:Y:S01]  /*2d40*/  FMUL R149, R149, 1.4426950216293334961 ;  /* 0x3fb8aa3b95957820 */ /* 0x000fe20000400000 */
[----:B------:R-:W-:Y:S01]  /*2d50*/  FMUL R113, R148, 1.4426950216293334961 ;  /* 0x3fb8aa3b94717820 */ /* 0x000fe20000400000 */
[----:B------:R-:W-:-:S03]  /*2d60*/  FFMA R102, R102, UR16, -R117 ;  /* 0x0000001066667c23 */ /* 0x000fc60008000875 */
[----:B------:R1:W-:Y:S01]  /*2d70*/  MUFU.EX2 R145, R95 ;  /* 0x0000005f00917308 */ /* 0x0003e20000000800 */
[----:B0-----:R-:W-:Y:S01]  /*2d80*/  FMUL R94, R72, UR16 ;  /* 0x00000010485e7c20 */ /* 0x001fe20008400000 */
[----:B------:R-:W-:Y:S01]  /*2d90*/  FMUL R99, R99, 1.4426950216293334961 ;  /* 0x3fb8aa3b63637820 */ /* 0x000fe20000400000 */
[----:B------:R-:W-:Y:S01]  /*2da0*/  FADD R124, -R19, R0 ;  /* 0x00000000137c7221 */ /* 0x000fe20000000100 */
[----:B-1----:R-:W-:-:S04]  /*2db0*/  FMNMX R95, R91, R120, !PT ;  /* 0x000000785b5f7209 */ /* 0x002fc80007800000 */
[----:B------:R0:W-:Y:S01]  /*2dc0*/  MUFU.EX2 R148, R98 ;  /* 0x0000006200947308 */ /* 0x0001e20000000800 */
[----:B------:R-:W-:Y:S01]  /*2dd0*/  FMUL R102, R102, 1.4426950216293334961 ;  /* 0x3fb8aa3b66667820 */ /* 0x000fe20000400000 */
[----:B------:R-:W-:Y:S01]  /*2de0*/  FMNMX R95, R94, R95, !PT ;  /* 0x0000005f5e5f7209 */ /* 0x000fe20007800000 */
[----:B------:R-:W-:Y:S01]  /*2df0*/  FFMA R103, R103, UR16, -R117 ;  /* 0x0000001067677c23 */ /* 0x000fe20008000875 */
[----:B0-----:R-:W-:-:S04]  /*2e00*/  FMUL R98, R73, UR16 ;  /* 0x0000001049627c20 */ /* 0x001fc80008400000 */
[----:B------:R-:W-:Y:S01]  /*2e10*/  MUFU.EX2 R0, R149 ;  /* 0x0000009500007308 */ /* 0x000fe20000000800 */
[----:B------:R-:W-:Y:S01]  /*2e20*/  FMUL R103, R103, 1.4426950216293334961 ;  /* 0x3fb8aa3b67677820 */ /* 0x000fe20000400000 */
[----:B------:R-:W-:Y:S01]  /*2e30*/  FFMA R106, R106, UR16, -R117 ;  /* 0x000000106a6a7c23 */ /* 0x000fe20008000875 */
[----:B------:R-:W-:-:S05]  /*2e40*/  FMNMX R98, R98, R95, !PT ;  /* 0x0000005f62627209 */ /* 0x000fca0007800000 */
[----:B------:R0:W-:Y:S01]  /*2e50*/  MUFU.EX2 R149, R99 ;  /* 0x0000006300957308 */ /* 0x0001e20000000800 */
[----:B------:R-:W-:Y:S01]  /*2e60*/  FMUL R106, R106, 1.4426950216293334961 ;  /* 0x3fb8aa3b6a6a7820 */ /* 0x000fe20000400000 */
[----:B------:R-:W-:Y:S01]  /*2e70*/  FFMA R107, R107, UR16, -R117 ;  /* 0x000000106b6b7c23 */ /* 0x000fe20008000875 */
[----:B0-----:R-:W-:-:S05]  /*2e80*/  FMUL R99, R76, UR16 ;  /* 0x000000104c637c20 */ /* 0x001fca0008400000 */
[----:B------:R0:W-:Y:S01]  /*2e90*/  MUFU.EX2 R215, R102 ;  /* 0x0000006600d77308 */ /* 0x0001e20000000800 */
[----:B------:R-:W-:Y:S01]  /*2ea0*/  FMNMX R99, R99, R98, !PT ;  /* 0x0000006263637209 */ /* 0x000fe20007800000 */
[----:B0-----:R-:W-:-:S06]  /*2eb0*/  FMUL R102, R77, UR16 ;  /* 0x000000104d667c20 */ /* 0x001fcc0008400000 */
[----:B------:R0:W-:Y:S01]  /*2ec0*/  MUFU.EX2 R216, R103 ;  /* 0x0000006700d87308 */ /* 0x0001e20000000800 */
[----:B------:R-:W-:Y:S01]  /*2ed0*/  FMUL R107, R107, 1.4426950216293334961 ;  /* 0x3fb8aa3b6b6b7820 */ /* 0x000fe20000400000 */
[--C-:B------:R-:W-:Y:S01]  /*2ee0*/  FFMA R111, R111, UR16, -R117.reuse ;  /* 0x000000106f6f7c23 */ /* 0x100fe20008000875 */
[----:B------:R-:W-:Y:S01]  /*2ef0*/  FMNMX R102, R102, R99, !PT ;  /* 0x0000006366667209 */ /* 0x000fe20007800000 */
[----:B------:R-:W-:Y:S01]  /*2f00*/  FFMA R118, R118, UR16, -R117 ;  /* 0x0000001076767c23 */ /* 0x000fe20008000875 */
[----:B0-----:R-:W-:-:S03]  /*2f10*/  FMUL R103, R80, UR16 ;  /* 0x0000001050677c20 */ /* 0x001fc60008400000 */
[----:B------:R0:W-:Y:S01]  /*2f20*/  MUFU.EX2 R217, R106 ;  /* 0x0000006a00d97308 */ /* 0x0001e20000000800 */
[----:B------:R-:W-:Y:S01]  /*2f30*/  FMUL R111, R111, 1.4426950216293334961 ;  /* 0x3fb8aa3b6f6f7820 */ /* 0x000fe20000400000 */
[----:B------:R-:W-:Y:S01]  /*2f40*/  FMNMX R103, R103, R102, !PT ;  /* 0x0000006667677209 */ /* 0x000fe20007800000 */
[----:B------:R-:W-:Y:S01]  /*2f50*/  FMUL R118, R118, 1.4426950216293334961 ;  /* 0x3fb8aa3b76767820 */ /* 0x000fe20000400000 */
[----:B0-----:R-:W-:-:S04]  /*2f60*/  FMUL R106, R81, UR16 ;  /* 0x00000010516a7c20 */ /* 0x001fc80008400000 */
[----:B------:R0:W-:Y:S01]  /*2f70*/  MUFU.EX2 R219, R107 ;  /* 0x0000006b00db7308 */ /* 0x0001e20000000800 */
[----:B------:R-:W-:Y:S01]  /*2f80*/  FFMA R119, R119, UR16, -R117 ;  /* 0x0000001077777c23 */ /* 0x000fe20008000875 */
[----:B------:R-:W-:Y:S01]  /*2f90*/  FMNMX R106, R106, R103, !PT ;  /* 0x000000676a6a7209 */ /* 0x000fe20007800000 */
[----:B0-----:R-:W-:-:S05]  /*2fa0*/  FMUL R107, R84, UR16 ;  /* 0x00000010546b7c20 */ /* 0x001fca0008400000 */
[----:B------:R0:W-:Y:S01]  /*2fb0*/  MUFU.EX2 R220, R111 ;  /* 0x0000006f00dc7308 */ /* 0x0001e20000000800 */
[----:B------:R-:W-:-:S07]  /*2fc0*/  FMUL R119, R119, 1.4426950216293334961 ;  /* 0x3fb8aa3b77777820 */ /* 0x000fce0000400000 */
[----:B------:R1:W-:Y:S01]  /*2fd0*/  MUFU.EX2 R95, R118 ;  /* 0x00000076005f7308 */ /* 0x0003e20000000800 */
[----:B0-----:R-:W-:Y:S01]  /*2fe0*/  FMUL R111, R85, UR16 ;  /* 0x00000010556f7c20 */ /* 0x001fe20008400000 */
[----:B-1----:R-:W-:-:S04]  /*2ff0*/  FMNMX R118, R107, R106, !PT ;  /* 0x0000006a6b767209 */ /* 0x002fc80007800000 */
[----:B------:R-:W-:Y:S02]  /*3000*/  FMNMX R118, R111, R118, !PT ;  /* 0x000000766f767209 */ /* 0x000fe40007800000 */
[----:B------:R0:W-:Y:S01]  /*3010*/  MUFU.EX2 R98, R119 ;  /* 0x0000007700627308 */ /* 0x0001e20000000800 */
[--C-:B------:R-:W-:Y:S01]  /*3020*/  FFMA R114, R114, UR16, -R117.reuse ;  /* 0x0000001072727c23 */ /* 0x100fe20008000875 */
[--C-:B------:R-:W-:Y:S01]  /*3030*/  FFMA R115, R115, UR16, -R117.reuse ;  /* 0x0000001073737c23 */ /* 0x100fe20008000875 */
[----:B0-----:R-:W0:Y:S02]  /*3040*/  SHFL.BFLY PT, R119, R118, 0x2, 0x1f ;  /* 0x0c401f0076777f89 */ /* 0x001e2400000e0000 */
[----:B------:R-:W-:Y:S01]  /*3050*/  FMUL R114, R114, 1.4426950216293334961 ;  /* 0x3fb8aa3b72727820 */ /* 0x000fe20000400000 */
[----:B------:R-:W-:Y:S01]  /*3060*/  FMUL R115, R115, 1.4426950216293334961 ;  /* 0x3fb8aa3b73737820 */ /* 0x000fe20000400000 */
[----:B------:R-:W-:Y:S02]  /*3070*/  FMUL R111, R30, UR16 ;  /* 0x000000101e6f7c20 */ /* 0x000fe40008400000 */
[----:B------:R1:W-:Y:S01]  /*3080*/  MUFU.EX2 R91, R114 ;  /* 0x00000072005b7308 */ /* 0x0003e20000000800 */
[----:B------:R-:W-:Y:S01]  /*3090*/  FFMA R122, R122, UR16, -R117 ;  /* 0x000000107a7a7c23 */ /* 0x000fe20008000875 */
[----:B------:R-:W-:-:S06]  /*30a0*/  FMUL R141, R141, 1.4426950216293334961 ;  /* 0x3fb8aa3b8d8d7820 */ /* 0x000fcc0000400000 */
[----:B------:R3:W-:Y:S01]  /*30b0*/  MUFU.EX2 R94, R115 ;  /* 0x00000073005e7308 */ /* 0x0007e20000000800 */
[----:B-1----:R-:W-:Y:S01]  /*30c0*/  FMUL R114, R31, UR16 ;  /* 0x000000101f727c20 */ /* 0x002fe20008400000 */
[----:B------:R-:W-:Y:S01]  /*30d0*/  FMUL R121, R121, 1.4426950216293334961 ;  /* 0x3fb8aa3b79797820 */ /* 0x000fe20000400000 */
[----:B------:R-:W-:Y:S01]  /*30e0*/  FMUL R122, R122, 1.4426950216293334961 ;  /* 0x3fb8aa3b7a7a7820 */ /* 0x000fe20000400000 */
[----:B------:R-:W-:Y:S01]  /*30f0*/  FFMA R123, R123, UR16, -R117 ;  /* 0x000000107b7b7c23 */ /* 0x000fe20008000875 */
[----:B---3--:R-:W-:-:S04]  /*3100*/  FMNMX R115, R111, R116, !PT ;  /* 0x000000746f737209 */ /* 0x008fc80007800000 */
[----:B------:R-:W-:Y:S01]  /*3110*/  FMNMX R116, R114, R115, !PT ;  /* 0x0000007372747209 */ /* 0x000fe20007800000 */
[----:B------:R-:W-:Y:S01]  /*3120*/  FMUL R115, R34, UR16 ;  /* 0x0000001022737c20 */ /* 0x000fe20008400000 */
[----:B------:R-:W-:Y:S01]  /*3130*/  MUFU.EX2 R108, R141 ;  /* 0x0000008d006c7308 */ /* 0x000fe20000000800 */
[----:B------:R-:W-:Y:S01]  /*3140*/  FMUL R125, R125, 1.4426950216293334961 ;  /* 0x3fb8aa3b7d7d7820 */ /* 0x000fe20000400000 */
[----:B------:R-:W-:Y:S01]  /*3150*/  FMUL R123, R123, 1.4426950216293334961 ;  /* 0x3fb8aa3b7b7b7820 */ /* 0x000fe20000400000 */
[----:B------:R-:W-:-:S05]  /*3160*/  FMUL R120, R35, UR16 ;  /* 0x0000001023787c20 */ /* 0x000fca0008400000 */
[----:B------:R1:W-:Y:S08]  /*3170*/  MUFU.EX2 R141, R121 ;  /* 0x00000079008d7308 */ /* 0x0003f00000000800 */
[----:B------:R0:W-:Y:S01]  /*3180*/  MUFU.EX2 R99, R122 ;  /* 0x0000007a00637308 */ /* 0x0001e20000000800 */
[----:B-1----:R-:W-:-:S04]  /*3190*/  FMNMX R121, R115, R116, !PT ;  /* 0x0000007473797209 */ /* 0x002fc80007800000 */
[----:B------:R-:W-:Y:S02]  /*31a0*/  FMNMX R120, R120, R121, !PT ;  /* 0x0000007978787209 */ /* 0x000fe40007800000 */
[----:B0-----:R-:W-:Y:S01]  /*31b0*/  FMNMX R122, R118, R119, !PT ;  /* 0x00000077767a7209 */ /* 0x001fe20007800000 */
[----:B------:R0:W-:Y:S01]  /*31c0*/  MUFU.EX2 R92, R125 ;  /* 0x0000007d005c7308 */ /* 0x0001e20000000800 */
[----:B------:R-:W-:-:S07]  /*31d0*/  FMUL R119, R38, UR16 ;  /* 0x0000001026777c20 */ /* 0x000fce0008400000 */
[----:B------:R1:W-:Y:S01]  /*31e0*/  MUFU.EX2 R102, R123 ;  /* 0x0000007b00667308 */ /* 0x0003e20000000800 */
[----:B0-----:R-:W-:Y:S01]  /*31f0*/  FMUL R125, R124, 1.4426950216293334961 ;  /* 0x3fb8aa3b7c7d7820 */ /* 0x001fe20000400000 */
[----:B------:R-:W-:Y:S01]  /*3200*/  FFMA R124, R90, UR16, -R117 ;  /* 0x000000105a7c7c23 */ /* 0x000fe20008000875 */
[----:B------:R-:W-:Y:S01]  /*3210*/  FMNMX R121, R119, R120, !PT ;  /* 0x0000007877797209 */ /* 0x000fe20007800000 */
[----:B------:R-:W-:Y:S01]  /*3220*/  FMUL R120, R39, UR16 ;  /* 0x0000001027787c20 */ /* 0x000fe20008400000 */
[----:B-1----:R-:W0:Y:S01]  /*3230*/  SHFL.BFLY PT, R123, R122, 0x1, 0x1f ;  /* 0x0c201f007a7b7f89 */ /* 0x002e2200000e0000 */
[----:B------:R-:W-:Y:S01]  /*3240*/  FMUL R124, R124, 1.4426950216293334961 ;  /* 0x3fb8aa3b7c7c7820 */ /* 0x000fe20000400000 */
[----:B------:R-:W-:-:S03]  /*3250*/  FMUL R105, R140, 1.4426950216293334961 ;  /* 0x3fb8aa3b8c697820 */ /* 0x000fc60000400000 */
[----:B------:R1:W-:Y:S01]  /*3260*/  MUFU.EX2 R140, R124 ;  /* 0x0000007c008c7308 */ /* 0x0003e20000000800 */
[----:B------:R-:W-:Y:S01]  /*3270*/  FFMA R126, R126, UR16, -R117 ;  /* 0x000000107e7e7c23 */ /* 0x000fe20008000875 */
[----:B-1----:R-:W-:Y:S01]  /*3280*/  FMNMX R124, R120, R121, !PT ;  /* 0x00000079787c7209 */ /* 0x002fe20007800000 */
[----:B------:R-:W-:-:S05]  /*3290*/  FMUL R121, R42, UR16 ;  /* 0x000000102a797c20 */ /* 0x000fca0008400000 */
[----:B------:R1:W-:Y:S01]  /*32a0*/  MUFU.EX2 R90, R125 ;  /* 0x0000007d005a7308 */ /* 0x0003e20000000800 */
[----:B------:R-:W-:Y:S01]  /*32b0*/  FMUL R126, R126, 1.4426950216293334961 ;  /* 0x3fb8aa3b7e7e7820 */ /* 0x000fe20000400000 */
[----:B-1----:R-:W-:Y:S01]  /*32c0*/  FMNMX R125, R121, R124, !PT ;  /* 0x0000007c797d7209 */ /* 0x002fe20007800000 */
[----:B------:R-:W-:-:S05]  /*32d0*/  FMUL R124, R43, UR16 ;  /* 0x000000102b7c7c20 */ /* 0x000fca0008400000 */
[----:B------:R0:W-:Y:S01]  /*32e0*/  MUFU.EX2 R103, R126 ;  /* 0x0000007e00677308 */ /* 0x0001e20000000800 */
[----:B------:R-:W-:Y:S01]  /*32f0*/  FMNMX R124, R124, R125, !PT ;  /* 0x0000007d7c7c7209 */ /* 0x000fe20007800000 */
[----:B------:R-:W-:Y:S01]  /*3300*/  FMUL R125, R46, UR16 ;  /* 0x000000102e7d7c20 */ /* 0x000fe20008400000 */
[----:B0-----:R-:W-:-:S04]  /*3310*/  FMNMX R126, R122, R123, !PT ;  /* 0x0000007b7a7e7209 */ /* 0x001fc80007800000 */
[----:B------:R-:W-:Y:S02]  /*3320*/  FMNMX R125, R125, R124, !PT ;  /* 0x0000007c7d7d7209 */ /* 0x000fe40007800000 */
[----:B------:R-:W-:Y:S01]  /*3330*/  FMNMX R124, R126, R3, !PT ;  /* 0x000000037e7c7209 */ /* 0x000fe20007800000 */
[----:B------:R-:W-:-:S04]  /*3340*/  FMUL R126, R47, UR16 ;  /* 0x000000102f7e7c20 */ /* 0x000fc80008400000 */
[----:B------:R-:W-:Y:S01]  /*3350*/  FFMA R24, R24, UR16, -R124 ;  /* 0x0000001018187c23 */ /* 0x000fe2000800087c */
[----:B------:R-:W-:-:S03]  /*3360*/  FMNMX R125, R126, R125, !PT ;  /* 0x0000007d7e7d7209 */ /* 0x000fc60007800000 */
[----:B------:R-:W-:Y:S01]  /*3370*/  FMUL R221, R24, 1.4426950216293334961 ;  /* 0x3fb8aa3b18dd7820 */ /* 0x000fe20000400000 */
        /* <DEDUP_REMOVED lines=15> */
[----:B------:R-:W-:-:S04]  /*3470*/  FFMA R25, R25, UR16, -R124 ;  /* 0x0000001019197c23 */ /* 0x000fc8000800087c */
[----:B------:R-:W-:Y:S01]  /*3480*/  FMNMX R125, R24, R125, !PT ;  /* 0x0000007d187d7209 */ /* 0x000fe20007800000 */
[----:B------:R-:W-:Y:S01]  /*3490*/  FMUL R24, R66, UR16 ;  /* 0x0000001042187c20 */ /* 0x000fe20008400000 */
[----:B------:R-:W-:Y:S01]  /*34a0*/  FMUL R25, R25, 1.4426950216293334961 ;  /* 0x3fb8aa3b19197820 */ /* 0x000fe20000400000 */
[----:B------:R-:W-:-:S03]  /*34b0*/  FFMA R28, R28, UR16, -R124 ;  /* 0x000000101c1c7c23 */ /* 0x000fc6000800087c */
[----:B------:R-:W-:Y:S01]  /*34c0*/  FMNMX R125, R24, R125, !PT ;  /* 0x0000007d187d7209 */ /* 0x000fe20007800000 */
[----:B------:R0:W-:Y:S01]  /*34d0*/  MUFU.EX2 R238, R25 ;  /* 0x0000001900ee7308 */ /* 0x0001e20000000800 */
[----:B------:R-:W-:Y:S01]  /*34e0*/  FMUL R24, R67, UR16 ;  /* 0x0000001043187c20 */ /* 0x000fe20008400000 */
[----:B------:R-:W-:Y:S01]  /*34f0*/  FMUL R28, R28, 1.4426950216293334961 ;  /* 0x3fb8aa3b1c1c7820 */ /* 0x000fe20000400000 */
[--C-:B------:R-:W-:Y:S01]  /*3500*/  FFMA R29, R29, UR16, -R124.reuse ;  /* 0x000000101d1d7c23 */ /* 0x100fe2000800087c */
[--C-:B0-----:R-:W-:Y:S02]  /*3510*/  FFMA R25, R37, UR16, -R124.reuse ;  /* 0x0000001025197c23 */ /* 0x101fe4000800087c */
[----:B------:R-:W-:Y:S01]  /*3520*/  FMNMX R125, R24, R125, !PT ;  /* 0x0000007d187d7209 */ /* 0x000fe20007800000 */
[----:B------:R-:W-:Y:S01]  /*3530*/  FMUL R24, R70, UR16 ;  /* 0x0000001046187c20 */ /* 0x000fe20008400000 */
[----:B------:R-:W-:Y:S01]  /*3540*/  FMUL R247, R25, 1.4426950216293334961 ;  /* 0x3fb8aa3b19f77820 */ /* 0x000fe20000400000 */
[--C-:B------:R-:W-:Y:S01]  /*3550*/  FFMA R25, R41, UR16, -R124.reuse ;  /* 0x0000001029197c23 */ /* 0x100fe2000800087c */
[--C-:B------:R-:W-:Y:S01]  /*3560*/  FFMA R33, R33, UR16, -R124.reuse ;  /* 0x0000001021217c23 */ /* 0x100fe2000800087c */
[----:B------:R0:W-:Y:S01]  /*3570*/  MUFU.EX2 R239, R28 ;  /* 0x0000001c00ef7308 */ /* 0x0001e20000000800 */
[----:B------:R-:W-:Y:S01]  /*3580*/  FMUL R29, R29, 1.4426950216293334961 ;  /* 0x3fb8aa3b1d1d7820 */ /* 0x000fe20000400000 */
[--C-:B------:R-:W-:Y:S01]  /*3590*/  FFMA R32, R32, UR16, -R124.reuse ;  /* 0x0000001020207c23 */ /* 0x100fe2000800087c */
[----:B------:R-:W-:Y:S01]  /*35a0*/  FMUL R33, R33, 1.4426950216293334961 ;  /* 0x3fb8aa3b21217820 */ /* 0x000fe20000400000 */
[----:B------:R-:W-:Y:S01]  /*35b0*/  FMNMX R125, R24, R125, !PT ;  /* 0x0000007d187d7209 */ /* 0x000fe20007800000 */
[----:B------:R-:W-:Y:S01]  /*35c0*/  FMUL R24, R71, UR16 ;  /* 0x0000001047187c20 */ /* 0x000fe20008400000 */
[----:B0-----:R-:W-:Y:S01]  /*35d0*/  FMUL R28, R25, 1.4426950216293334961 ;  /* 0x3fb8aa3b191c7820 */ /* 0x001fe20000400000 */
[----:B------:R-:W-:Y:S01]  /*35e0*/  FFMA R25, R44, UR16, -R124 ;  /* 0x000000102c197c23 */ /* 0x000fe2000800087c */
[----:B------:R0:W-:Y:S01]  /*35f0*/  MUFU.EX2 R243, R29 ;  /* 0x0000001d00f37308 */ /* 0x0001e20000000800 */
[----:B------:R-:W-:Y:S01]  /*3600*/  FMUL R32, R32, 1.4426950216293334961 ;  /* 0x3fb8aa3b20207820 */ /* 0x000fe20000400000 */
[----:B------:R-:W-:-:S06]  /*3610*/  FMNMX R24, R24, R125, !PT ;  /* 0x0000007d18187209 */ /* 0x000fcc0007800000 */
[----:B------:R1:W-:Y:S01]  /*3620*/  MUFU.EX2 R246, R33 ;  /* 0x0000002100f67308 */ /* 0x0003e20000000800 */
[----:B0-----:R-:W-:Y:S01]  /*3630*/  FMUL R29, R25, 1.4426950216293334961 ;  /* 0x3fb8aa3b191d7820 */ /* 0x001fe20000400000 */
[----:B------:R-:W-:Y:S01]  /*3640*/  FFMA R25, R45, UR16, -R124 ;  /* 0x000000102d197c23 */ /* 0x000fe2000800087c */
[----:B-1----:R-:W-:-:S05]  /*3650*/  FMUL R33, R74, UR16 ;  /* 0x000000104a217c20 */ /* 0x002fca0008400000 */
[----:B------:R0:W-:Y:S01]  /*3660*/  MUFU.EX2 R242, R32 ;  /* 0x0000002000f27308 */ /* 0x0001e20000000800 */
[----:B------:R-:W-:-:S07]  /*3670*/  FMNMX R24, R33, R24, !PT ;  /* 0x0000001821187209 */ /* 0x000fce0007800000 */
[----:B------:R1:W-:Y:S01]  /*3680*/  MUFU.EX2 R45, R29 ;  /* 0x0000001d002d7308 */ /* 0x0003e20000000800 */
[----:B0-----:R-:W-:Y:S01]  /*3690*/  FMUL R32, R25, 1.4426950216293334961 ;  /* 0x3fb8aa3b19207820 */ /* 0x001fe20000400000 */
[----:B------:R-:W-:Y:S01]  /*36a0*/  FFMA R25, R48, UR16, -R124 ;  /* 0x0000001030197c23 */ /* 0x000fe2000800087c */
[----:B-1----:R-:W-:-:S03]  /*36b0*/  FMUL R29, R75, UR16 ;  /* 0x000000104b1d7c20 */ /* 0x002fc60008400000 */
[----:B------:R-:W-:Y:S02]  /*36c0*/  FMUL R25, R25, 1.4426950216293334961 ;  /* 0x3fb8aa3b19197820 */ /* 0x000fe40000400000 */
[----:B------:R-:W-:Y:S01]  /*36d0*/  FMNMX R24, R29, R24, !PT ;  /* 0x000000181d187209 */ /* 0x000fe20007800000 */
[----:B------:R-:W-:Y:S01]  /*36e0*/  FMUL R29, R78, UR16 ;  /* 0x000000104e1d7c20 */ /* 0x000fe20008400000 */
[----:B------:R0:W-:Y:S04]  /*36f0*/  MUFU.EX2 R125, R25 ;  /* 0x00000019007d7308 */ /* 0x0001e80000000800 */
[----:B------:R-:W-:Y:S01]  /*3700*/  FMNMX R24, R29, R24, !PT ;  /* 0x000000181d187209 */ /* 0x000fe20007800000 */
[----:B0-----:R-:W-:-:S05]  /*3710*/  FMUL R25, R79, UR16 ;  /* 0x000000104f197c20 */ /* 0x001fca0008400000 */
        /* <DEDUP_REMOVED lines=8> */
[----:B------:R-:W-:-:S05]  /*37a0*/  FMNMX R24, R25, R24, !PT ;  /* 0x0000001819187209 */ /* 0x000fca0007800000 */
[----:B------:R-:W0:Y:S02]  /*37b0*/  SHFL.BFLY PT, R25, R24, 0x2, 0x1f ;  /* 0x0c401f0018197f89 */ /* 0x000e2400000e0000 */
[----:B0-----:R-:W-:-:S05]  /*37c0*/  FMNMX R25, R24, R25, !PT ;  /* 0x0000001918197209 */ /* 0x001fca0007800000 */
[----:B------:R-:W0:Y:S01]  /*37d0*/  SHFL.BFLY PT, R24, R25, 0x1, 0x1f ;  /* 0x0c201f0019187f89 */ /* 0x000e2200000e0000 */
[--C-:B------:R-:W-:Y:S01]  /*37e0*/  FFMA R147, R147, UR16, -R117.reuse ;  /* 0x0000001093937c23 */ /* 0x100fe20008000875 */
[----:B------:R-:W-:-:S03]  /*37f0*/  FFMA R151, R151, UR16, -R117 ;  /* 0x0000001097977c23 */ /* 0x000fc60008000875 */
[----:B------:R-:W-:Y:S01]  /*3800*/  FMUL R121, R147, 1.4426950216293334961 ;  /* 0x3fb8aa3b93797820 */ /* 0x000fe20000400000 */
[----:B------:R-:W-:Y:S01]  /*3810*/  FMUL R151, R151, 1.4426950216293334961 ;  /* 0x3fb8aa3b97977820 */ /* 0x000fe20000400000 */
[----:B------:R-:W-:Y:S01]  /*3820*/  FFMA R128, R128, UR16, -R19 ;  /* 0x0000001080807c23 */ /* 0x000fe20008000813 */
[--C-:B------:R-:W-:Y:S01]  /*3830*/  FFMA R49, R49, UR16, -R124.reuse ;  /* 0x0000001031317c23 */ /* 0x100fe2000800087c */
[----:B------:R-:W-:Y:S01]  /*3840*/  FFMA R53, R53, UR16, -R124 ;  /* 0x0000001035357c23 */ /* 0x000fe2000800087c */
[----:B------:R-:W-:Y:S01]  /*3850*/  FADD R123, -R117, R2 ;  /* 0x00000002757b7221 */ /* 0x000fe20000000100 */
[----:B------:R-:W-:Y:S01]  /*3860*/  FMUL R128, R128, 1.4426950216293334961 ;  /* 0x3fb8aa3b80807820 */ /* 0x000fe20000400000 */
[----:B------:R-:W-:Y:S01]  /*3870*/  FFMA R127, R127, UR16, -R117 ;  /* 0x000000107f7f7c23 */ /* 0x000fe20008000875 */
[----:B------:R-:W-:Y:S01]  /*3880*/  MUFU.EX2 R2, R151 ;  /* 0x0000009700027308 */ /* 0x000fe20000000800 */
[----:B0-----:R-:W-:Y:S01]  /*3890*/  FMNMX R147, R25, R24, !PT ;  /* 0x0000001819937209 */ /* 0x001fe20007800000 */
[----:B------:R-:W-:-:S03]  /*38a0*/  FADD R24, -R124, R3 ;  /* 0x000000037c187221 */ /* 0x000fc60000000100 */
[----:B------:R-:W-:Y:S01]  /*38b0*/  FMNMX R147, R147, R4, !PT ;  /* 0x0000000493937209 */ /* 0x000fe20007800000 */
[----:B------:R-:W-:Y:S01]  /*38c0*/  FMUL R24, R24, 1.4426950216293334961 ;  /* 0x3fb8aa3b18187820 */ /* 0x000fe20000400000 */
[----:B------:R-:W-:Y:S01]  /*38d0*/  FMUL R49, R49, 1.4426950216293334961 ;  /* 0x3fb8aa3b31317820 */ /* 0x000fe20000400000 */
[----:B------:R-:W-:Y:S02]  /*38e0*/  FFMA R52, R52, UR16, -R124 ;  /* 0x0000001034347c23 */ /* 0x000fe4000800087c */
[--C-:B------:R-:W-:Y:S01]  /*38f0*/  FFMA R26, R26, UR16, -R147.reuse ;  /* 0x000000101a1a7c23 */ /* 0x100fe20008000893 */
[----:B------:R-:W-:Y:S01]  /*3900*/  FFMA R27, R27, UR16, -R147 ;  /* 0x000000101b1b7c23 */ /* 0x000fe20008000893 */
[----:B------:R-:W-:Y:S01]  /*3910*/  FMUL R53, R53, 1.4426950216293334961 ;  /* 0x3fb8aa3b35357820 */ /* 0x000fe20000400000 */
[----:B------:R0:W-:Y:S01]  /*3920*/  MUFU.EX2 R151, R24 ;  /* 0x0000001800977308 */ /* 0x0001e20000000800 */
[----:B------:R-:W-:Y:S01]  /*3930*/  FFMA R97, R97, UR16, -R19 ;  /* 0x0000001061617c23 */ /* 0x000fe20008000813 */
[----:B------:R-:W-:Y:S01]  /*3940*/  FMUL R26, R26, 1.4426950216293334961 ;  /* 0x3fb8aa3b1a1a7820 */ /* 0x000fe20000400000 */
[----:B------:R-:W-:Y:S01]  /*3950*/  FMUL R27, R27, 1.4426950216293334961 ;  /* 0x3fb8aa3b1b1b7820 */ /* 0x000fe20000400000 */
[----:B------:R-:W-:Y:S01]  /*3960*/  FFMA R30, R30, UR16, -R147 ;  /* 0x000000101e1e7c23 */ /* 0x000fe20008000893 */
[----:B------:R-:W-:-:S03]  /*3970*/  FMUL R127, R127, 1.4426950216293334961 ;  /* 0x3fb8aa3b7f7f7820 */ /* 0x000fc60000400000 */
[----:B------:R-:W1:Y:S01]  /*3980*/  MUFU.EX2 R221, R221 ;  /* 0x000000dd00dd7308 */ /* 0x000e620000000800 */
[----:B0-----:R-:W-:Y:S01]  /*3990*/  FFMA R24, R47, UR16, -R147 ;  /* 0x000000102f187c23 */ /* 0x001fe20008000893 */
[----:B------:R-:W-:Y:S01]  /*39a0*/  FMUL R52, R52, 1.4426950216293334961 ;  /* 0x3fb8aa3b34347820 */ /* 0x000fe20000400000 */
[--C-:B------:R-:W-:Y:S01]  /*39b0*/  FFMA R57, R57, UR16, -R124.reuse ;  /* 0x0000001039397c23 */ /* 0x100fe2000800087c */
[----:B------:R-:W-:Y:S01]  /*39c0*/  FMUL R97, R97, 1.4426950216293334961 ;  /* 0x3fb8aa3b61617820 */ /* 0x000fe20000400000 */
[----:B------:R-:W-:Y:S01]  /*39d0*/  FMUL R25, R24, 1.4426950216293334961 ;  /* 0x3fb8aa3b18197820 */ /* 0x000fe20000400000 */
[----:B------:R-:W-:Y:S02]  /*39e0*/  FFMA R110, R110, UR16, -R117 ;  /* 0x000000106e6e7c23 */ /* 0x000fe40008000875 */
[----:B------:R-:W-:Y:S01]  /*39f0*/  MUFU.EX2 R93, R128 ;  /* 0x00000080005d7308 */ /* 0x000fe20000000800 */
[----:B------:R-:W-:Y:S01]  /*3a00*/  FMUL R30, R30, 1.4426950216293334961 ;  /* 0x3fb8aa3b1e1e7820 */ /* 0x000fe20000400000 */
[----:B------:R-:W-:Y:S01]  /*3a10*/  FFMA R31, R31, UR16, -R147 ;  /* 0x000000101f1f7c23 */ /* 0x000fe20008000893 */
[----:B------:R-:W-:Y:S01]  /*3a20*/  FFMA R129, R129, UR16, -R19 ;  /* 0x0000001081817c23 */ /* 0x000fe20008000813 */
[----:B------:R-:W-:Y:S01]  /*3a30*/  FFMA R130, R130, UR16, -R117 ;  /* 0x0000001082827c23 */ /* 0x000fe20008000875 */
[----:B------:R-:W-:-:S03]  /*3a40*/  FFMA R60, R60, UR16, -R124 ;  /* 0x000000103c3c7c23 */ /* 0x000fc6000800087c */
[----:B------:R-:W-:Y:S01]  /*3a50*/  MUFU.EX2 R126, R49 ;  /* 0x00000031007e7308 */ /* 0x000fe20000000800 */
[----:B------:R-:W-:Y:S01]  /*3a60*/  FFMA R56, R56, UR16, -R124 ;  /* 0x0000001038387c23 */ /* 0x000fe2000800087c */
[----:B------:R-:W-:Y:S01]  /*3a70*/  FMUL R57, R57, 1.4426950216293334961 ;  /* 0x3fb8aa3b39397820 */ /* 0x000fe20000400000 */
[--C-:B------:R-:W-:Y:S01]  /*3a80*/  FFMA R24, R50, UR16, -R147.reuse ;  /* 0x0000001032187c23 */ /* 0x100fe20008000893 */
[----:B------:R-:W-:-:S04]  /*3a90*/  FFMA R38, R38, UR16, -R147 ;  /* 0x0000001026267c23 */ /* 0x000fc80008000893 */
[----:B------:R-:W-:Y:S01]  /*3aa0*/  MUFU.EX2 R128, R53 ;  /* 0x0000003500807308 */ /* 0x000fe20000000800 */
[----:B------:R-:W-:Y:S01]  /*3ab0*/  FMUL R110, R110, 1.4426950216293334961 ;  /* 0x3fb8aa3b6e6e7820 */ /* 0x000fe20000400000 */
[----:B------:R-:W-:Y:S01]  /*3ac0*/  FFMA R131, R131, UR16, -R117 ;  /* 0x0000001083837c23 */ /* 0x000fe20008000875 */
[----:B------:R-:W-:Y:S01]  /*3ad0*/  FMUL R31, R31, 1.4426950216293334961 ;  /* 0x3fb8aa3b1f1f7820 */ /* 0x000fe20000400000 */
[----:B------:R-:W-:-:S04]  /*3ae0*/  FFMA R34, R34, UR16, -R147 ;  /* 0x0000001022227c23 */ /* 0x000fc80008000893 */
[----:B------:R-:W-:Y:S01]  /*3af0*/  MUFU.EX2 R49, R26 ;  /* 0x0000001a00317308 */ /* 0x000fe20000000800 */
[----:B------:R-:W-:Y:S01]  /*3b00*/  FMUL R129, R129, 1.4426950216293334961 ;  /* 0x3fb8aa3b81817820 */ /* 0x000fe20000400000 */
[----:B------:R-:W-:-:S06]  /*3b10*/  FMUL R60, R60, 1.4426950216293334961 ;  /* 0x3fb8aa3b3c3c7820 */ /* 0x000fcc0000400000 */
[----:B------:R-:W-:Y:S01]  /*3b20*/  MUFU.EX2 R53, R27 ;  /* 0x0000001b00357308 */ /* 0x000fe20000000800 */
[----:B------:R-:W-:Y:S01]  /*3b30*/  FMUL R107, R130, 1.4426950216293334961 ;  /* 0x3fb8aa3b826b7820 */ /* 0x000fe20000400000 */
[----:B------:R-:W-:Y:S01]  /*3b40*/  FMUL R56, R56, 1.4426950216293334961 ;  /* 0x3fb8aa3b38387820 */ /* 0x000fe20000400000 */
[--C-:B------:R-:W-:Y:S01]  /*3b50*/  FFMA R61, R61, UR16, -R124.reuse ;  /* 0x000000103d3d7c23 */ /* 0x100fe2000800087c */
[----:B------:R-:W-:-:S04]  /*3b60*/  FFMA R64, R64, UR16, -R124 ;  /* 0x0000001040407c23 */ /* 0x000fc8000800087c */
[----:B------:R-:W-:Y:S01]  /*3b70*/  MUFU.EX2 R106, R127 ;  /* 0x0000007f006a7308 */ /* 0x000fe20000000800 */
[----:B------:R-:W-:Y:S01]  /*3b80*/  FMUL R38, R38, 1.4426950216293334961 ;  /* 0x3fb8aa3b26267820 */ /* 0x000fe20000400000 */
[----:B------:R-:W-:Y:S01]  /*3b90*/  FMUL R24, R24, 1.4426950216293334961 ;  /* 0x3fb8aa3b18187820 */ /* 0x000fe20000400000 */
[----:B------:R-:W-:-:S05]  /*3ba0*/  FMUL R34, R34, 1.4426950216293334961 ;  /* 0x3fb8aa3b22227820 */ /* 0x000fca0000400000 */
[----:B------:R-:W0:Y:S01]  /*3bb0*/  MUFU.EX2 R208, R97 ;  /* 0x0000006100d07308 */ /* 0x000e220000000800 */
[--C-:B------:R-:W-:Y:S01]  /*3bc0*/  FFMA R35, R35, UR16, -R147.reuse ;  /* 0x0000001023237c23 */ /* 0x100fe20008000893 */
[----:B------:R-:W-:Y:S01]  /*3bd0*/  FFMA R39, R39, UR16, -R147 ;  /* 0x0000001027277c23 */ /* 0x000fe20008000893 */
[----:B-----5:R-:W-:Y:S05]  /*3be0*/  STS.U16 [R10+UR21+0x1000], R202 ;  /* 0x001000ca0a007988 */ /* 0x020fea0008000415 */
[----:B------:R-:W-:Y:S01]  /*3bf0*/  MUFU.EX2 R127, R52 ;  /* 0x00000034007f7308 */ /* 0x000fe20000000800 */
[----:B------:R-:W-:Y:S01]  /*3c00*/  STS.U16 [R10+UR21+0x1400], R196 ;  /* 0x001400c40a007988 */ /* 0x000fe20008000415 */
[----:B------:R-:W-:-:S06]  /*3c10*/  FFMA R132, R132, UR16, -R19 ;  /* 0x0000001084847c23 */ /* 0x000fcc0008000813 */
[----:B------:R3:W-:Y:S01]  /*3c20*/  MUFU.EX2 R50, R25 ;  /* 0x0000001900327308 */ /* 0x0007e20000000800 */
[----:B------:R-:W-:Y:S01]  /*3c30*/  FFMA R133, R133, UR16, -R19 ;  /* 0x0000001085857c23 */ /* 0x000fe20008000813 */
[--C-:B------:R-:W-:Y:S01]  /*3c40*/  FFMA R36, R36, UR16, -R124.reuse ;  /* 0x0000001024247c23 */ /* 0x100fe2000800087c */
[----:B------:R-:W-:-:S05]  /*3c50*/  FFMA R68, R68, UR16, -R124 ;  /* 0x0000001044447c23 */ /* 0x000fca000800087c */
[----:B------:R-:W5:Y:S01]  /*3c60*/  MUFU.EX2 R52, R30 ;  /* 0x0000001e00347308 */ /* 0x000f620000000800 */
[----:B---3--:R-:W-:Y:S01]  /*3c70*/  FADD R25, R203, R205 ;  /* 0x000000cdcb197221 */ /* 0x008fe20000000000 */
[----:B------:R-:W-:Y:S01]  /*3c80*/  STS.U16 [R11+UR21+0x1080], R201 ;  /* 0x001080c90b007988 */ /* 0x000fe20008000415 */
[----:B------:R-:W-:Y:S02]  /*3c90*/  FMUL R61, R61, 1.4426950216293334961 ;  /* 0x3fb8aa3b3d3d7820 */ /* 0x000fe40000400000 */
[----:B----4-:R-:W-:Y:S01]  /*3ca0*/  FADD R25, R204, R25 ;  /* 0x00000019cc197221 */ /* 0x010fe20000000000 */
[----:B------:R-:W-:Y:S02]  /*3cb0*/  STS.U16 [R11+UR21+0x1480], R197 ;  /* 0x001480c50b007988 */ /* 0x000fe40008000415 */
[----:B------:R-:W-:Y:S01]  /*3cc0*/  MUFU.EX2 R130, R57 ;  /* 0x0000003900827308 */ /* 0x000fe20000000800 */
[----:B------:R-:W-:Y:S01]  /*3cd0*/  FMUL R64, R64, 1.4426950216293334961 ;  /* 0x3fb8aa3b40407820 */ /* 0x000fe20000400000 */
[----:B--2---:R2:W-:Y:S01]  /*3ce0*/  STS.U16 [R12+UR21+0x1500], R187 ;  /* 0x001500bb0c007988 */ /* 0x0045e20008000415 */
[----:B------:R-:W-:Y:S01]  /*3cf0*/  FFMA R43, R43, UR16, -R147 ;  /* 0x000000102b2b7c23 */ /* 0x000fe20008000893 */
[----:B------:R-:W-:-:S04]  /*3d00*/  FFMA R135, R135, UR16, -R117 ;  /* 0x0000001087877c23 */ /* 0x000fc80008000875 */
[----:B------:R3:W-:Y:S01]  /*3d10*/  MUFU.EX2 R218, R110 ;  /* 0x0000006e00da7308 */ /* 0x0007e20000000800 */
[----:B------:R-:W-:Y:S01]  /*3d20*/  FMUL R35, R35, 1.4426950216293334961 ;  /* 0x3fb8aa3b23237820 */ /* 0x000fe20000400000 */
[----:B------:R-:W-:Y:S01]  /*3d30*/  FMUL R39, R39, 1.4426950216293334961 ;  /* 0x3fb8aa3b27277820 */ /* 0x000fe20000400000 */
[----:B------:R-:W-:-:S05]  /*3d40*/  FMUL R36, R36, 1.4426950216293334961 ;  /* 0x3fb8aa3b24247820 */ /* 0x000fca0000400000 */
[----:B------:R-:W4:Y:S01]  /*3d50*/  MUFU.EX2 R57, R31 ;  /* 0x0000001f00397308 */ /* 0x000f220000000800 */
[----:B---3--:R-:W-:Y:S01]  /*3d60*/  FMUL R110, R131, 1.4426950216293334961 ;  /* 0x3fb8aa3b836e7820 */ /* 0x008fe20000400000 */
[----:B------:R-:W-:Y:S01]  /*3d70*/  FMUL R68, R68, 1.4426950216293334961 ;  /* 0x3fb8aa3b44447820 */ /* 0x000fe20000400000 */
[----:B------:R-:W-:Y:S01]  /*3d80*/  FMUL R97, R132, 1.4426950216293334961 ;  /* 0x3fb8aa3b84617820 */ /* 0x000fe20000400000 */
[----:B------:R-:W-:-:S04]  /*3d90*/  FMUL R100, R133, 1.4426950216293334961 ;  /* 0x3fb8aa3b85647820 */ /* 0x000fc80000400000 */
[----:B------:R-:W-:Y:S01]  /*3da0*/  MUFU.EX2 R96, R129 ;  /* 0x0000008100607308 */ /* 0x000fe20000000800 */
[----:B------:R-:W-:Y:S01]  /*3db0*/  STS.U16 [R12+UR21+0x1100], R200 ;  /* 0x001100c80c007988 */ /* 0x000fe20008000415 */
[----:B------:R-:W-:-:S06]  /*3dc0*/  FMUL R43, R43, 1.4426950216293334961 ;  /* 0x3fb8aa3b2b2b7820 */ /* 0x000fcc0000400000 */
[----:B------:R-:W-:Y:S01]  /*3dd0*/  MUFU.EX2 R131, R60 ;  /* 0x0000003c00837308 */ /* 0x000fe20000000800 */
[----:B------:R-:W-:Y:S01]  /*3de0*/  STS.U16 [R13+UR21+0x1180], R194 ;  /* 0x001180c20d007988 */ /* 0x000fe20008000415 */
[----:B------:R-:W-:-:S06]  /*3df0*/  FMUL R114, R135, 1.4426950216293334961 ;  /* 0x3fb8aa3b87727820 */ /* 0x000fcc0000400000 */
[----:B------:R-:W-:Y:S01]  /*3e00*/  MUFU.EX2 R129, R56 ;  /* 0x0000003800817308 */ /* 0x000fe20000000800 */
[----:B------:R3:W-:Y:S01]  /*3e10*/  STS.U16 [R13+UR21+0x1580], R190 ;  /* 0x001580be0d007988 */ /* 0x0007e20008000415 */
[----:B------:R-:W-:-:S06]  /*3e20*/  FFMA R40, R40, UR16, -R124 ;  /* 0x0000001028287c23 */ /* 0x000fcc000800087c */
[----:B------:R1:W-:Y:S01]  /*3e30*/  MUFU.EX2 R60, R38 ;  /* 0x00000026003c7308 */ /* 0x0003e20000000800 */
[----:B------:R3:W-:Y:S07]  /*3e40*/  STS.U16 [R14+UR21+0x1200], R189 ;  /* 0x001200bd0e007988 */ /* 0x0007ee0008000415 */
[----:B--2---:R2:W-:Y:S01]  /*3e50*/  MUFU.EX2 R187, R24 ;  /* 0x0000001800bb7308 */ /* 0x0045e20000000800 */
[----:B-1----:R-:W-:Y:S01]  /*3e60*/  FADD R38, R221, R238 ;  /* 0x000000eedd267221 */ /* 0x002fe20000000000 */
[----:B------:R1:W-:Y:S06]  /*3e70*/  STS.U16 [R14+UR21+0x1600], R188 ;  /* 0x001600bc0e007988 */ /* 0x0003ec0008000415 */
[----:B------:R-:W-:Y:S01]  /*3e80*/  MUFU.EX2 R56, R34 ;  /* 0x0000002200387308 */ /* 0x000fe20000000800 */
[----:B--2---:R-:W-:Y:S01]  /*3e90*/  FADD R24, R206, R25 ;  /* 0x00000019ce187221 */ /* 0x004fe20000000000 */
[----:B------:R-:W-:Y:S01]  /*3ea0*/  FADD R38, R239, R38 ;  /* 0x00000026ef267221 */ /* 0x000fe20000000000 */
[----:B------:R-:W-:Y:S02]  /*3eb0*/  STS.U16 [R15+UR21+0x1280], R198 ;  /* 0x001280c60f007988 */ /* 0x000fe40008000415 */
[----:B------:R-:W-:-:S03]  /*3ec0*/  FADD R25, R207, R24 ;  /* 0x00000018cf197221 */ /* 0x000fc60000000000 */
[----:B------:R-:W-:Y:S01]  /*3ed0*/  MUFU.EX2 R132, R61 ;  /* 0x0000003d00847308 */ /* 0x000fe20000000800 */
[----:B------:R-:W-:Y:S01]  /*3ee0*/  STS.U16 [R15+UR21+0x1680], R195 ;  /* 0x001680c30f007988 */ /* 0x000fe20008000415 */
[----:B------:R-:W-:Y:S01]  /*3ef0*/  FFMA R65, R65, UR16, -R124 ;  /* 0x0000001041417c23 */ /* 0x000fe2000800087c */
[----:B------:R-:W-:Y:S02]  /*3f00*/  FFMA R42, R42, UR16, -R147 ;  /* 0x000000102a2a7c23 */ /* 0x000fe40008000893 */
[----:B------:R2:W-:Y:S03]  /*3f10*/  STS.U16 [R16+UR21+0x1300], R191 ;  /* 0x001300bf10007988 */ /* 0x0005e60008000415 */
[----:B------:R-:W-:Y:S01]  /*3f20*/  MUFU.EX2 R133, R64 ;  /* 0x0000004000857308 */ /* 0x000fe20000000800 */
[----:B------:R2:W-:Y:S01]  /*3f30*/  STS.U16 [R16+UR21+0x1700], R193 ;  /* 0x001700c110007988 */ /* 0x0005e20008000415 */
[----:B0-----:R-:W-:Y:S01]  /*3f40*/  FADD R24, R208, R25 ;  /* 0x00000019d0187221 */ /* 0x001fe20000000000 */
[----:B------:R-:W-:-:S02]  /*3f50*/  FFMA R134, R134, UR16, -R117 ;  /* 0x0000001086867c23 */ /* 0x000fc40008000875 */
[----:B------:R0:W-:Y:S03]  /*3f60*/  STS.U16 [R17+UR21+0x1380], R192 ;  /* 0x001380c011007988 */ /* 0x0001e60008000415 */
[----:B------:R-:W-:Y:S01]  /*3f70*/  MUFU.EX2 R61, R35 ;  /* 0x00000023003d7308 */ /* 0x000fe20000000800 */
[----:B------:R0:W-:Y:S01]  /*3f80*/  STS.U16 [R17+UR21+0x1780], R199 ;  /* 0x001780c711007988 */ /* 0x0001e20008000415 */
[----:B------:R-:W-:Y:S01]  /*3f90*/  FMUL R40, R40, 1.4426950216293334961 ;  /* 0x3fb8aa3b28287820 */ /* 0x000fe20000400000 */
[----:B------:R-:W-:Y:S01]  /*3fa0*/  FADD R25, R140, R141 ;  /* 0x0000008d8c197221 */ /* 0x000fe20000000000 */
[----:B------:R5:W-:Y:S06]  /*3fb0*/  MEMBAR.ALL.CTA ;  /* 0x0000000000007992 */ /* 0x000bec0000008000 */
[----:B-----5:R-:W5:Y:S01]  /*3fc0*/  FENCE.VIEW.ASYNC.S ;  /* 0x00000000000073c6 */ /* 0x020f620000000000 */
[----:B------:R4:W-:Y:S01]  /*3fd0*/  MUFU.EX2 R64, R39 ;  /* 0x0000002700407308 */ /* 0x0009e20000000800 */
[----:B------:R-:W-:-:S07]  /*3fe0*/  FMUL R65, R65, 1.4426950216293334961 ;  /* 0x3fb8aa3b41417820 */ /* 0x000fce0000400000 */
[----:B------:R-:W3:Y:S01]  /*3ff0*/  MUFU.EX2 R37, R36 ;  /* 0x0000002400257308 */ /* 0x000ee20000000800 */
[----:B----4-:R-:W-:-:S07]  /*4000*/  FADD R39, R49, R53 ;  /* 0x0000003531277221 */ /* 0x010fce0000000000 */
[----:B------:R-:W4:Y:S01]  /*4010*/  MUFU.EX2 R247, R247 ;  /* 0x000000f700f77308 */ /* 0x000f220000000800 */
[----:B------:R-:W-:-:S07]  /*4020*/  FMUL R42, R42, 1.4426950216293334961 ;  /* 0x3fb8aa3b2a2a7820 */ /* 0x000fce0000400000 */
[----:B------:R-:W-:Y:S01]  /*4030*/  MUFU.EX2 R135, R68 ;  /* 0x0000004400877308 */ /* 0x000fe20000000800 */
[----:B------:R-:W-:-:S07]  /*4040*/  FADD R30, R144, R25 ;  /* 0x00000019901e7221 */ /* 0x000fce0000000000 */
[----:B------:R1:W-:Y:S01]  /*4050*/  MUFU.EX2 R68, R43 ;  /* 0x0000002b00447308 */ /* 0x0003e20000000800 */
[----:B------:R-:W-:Y:S01]  /*4060*/  FMUL R111, R134, 1.4426950216293334961 ;  /* 0x3fb8aa3b866f7820 */ /* 0x000fe20000400000 */
[----:B-1----:R-:W-:Y:S01]  /*4070*/  FADD R43, R243, R38 ;  /* 0x00000026f32b7221 */ /* 0x002fe20000000000 */
[----:B------:R-:W-:-:S05]  /*4080*/  FADD R38, R52, R39 ;  /* 0x0000002734267221 */ /* 0x000fca0000000000 */
[----:B------:R1:W2:Y:S01]  /*4090*/  MUFU.EX2 R41, R40 ;  /* 0x0000002800297308 */ /* 0x0002a20000000800 */
[----:B------:R-:W-:Y:S01]  /*40a0*/  FADD R43, R242, R43 ;  /* 0x0000002bf22b7221 */ /* 0x000fe20000000000 */
[----:B------:R-:W-:Y:S01]  /*40b0*/  FADD R39, R57, R38 ;  /* 0x0000002639277221 */ /* 0x000fe20000000000 */
[----:B------:R-:W-:Y:S01]  /*40c0*/  FFMA R46, R46, UR16, -R147 ;  /* 0x000000102e2e7c23 */ /* 0x000fe20008000893 */
[----:B------:R-:W-:-:S04]  /*40d0*/  FADD R25, R145, R30 ;  /* 0x0000001e91197221 */ /* 0x000fc80000000000 */
[----:B------:R-:W-:Y:S01]  /*40e0*/  MUFU.EX2 R134, R65 ;  /* 0x0000004100867308 */ /* 0x000fe20000000800 */
[----:B-1----:R-:W-:Y:S01]  /*40f0*/  FADD R40, R246, R43 ;  /* 0x0000002bf6287221 */ /* 0x002fe20000000000 */
[----:B------:R-:W-:Y:S01]  /*4100*/  FMUL R46, R46, 1.4426950216293334961 ;  /* 0x3fb8aa3b2e2e7820 */ /* 0x000fe20000400000 */
[----:B------:R-:W-:-:S05]  /*4110*/  FADD R27, R209, R24 ;  /* 0x00000018d11b7221 */ /* 0x000fca0000000000 */
[----:B------:R1:W-:Y:S01]  /*4120*/  MUFU.EX2 R65, R42 ;  /* 0x0000002a00417308 */ /* 0x0003e20000000800 */
[----:B------:R-:W-:Y:S01]  /*4130*/  FADD R34, R148, R25 ;  /* 0x0000001994227221 */ /* 0x000fe20000000000 */
[----:B---3--:R-:W-:-:S06]  /*4140*/  FADD R40, R37, R40 ;  /* 0x0000002825287221 */ /* 0x008fcc0000000000 */
[----:B------:R3:W0:Y:S01]  /*4150*/  MUFU.EX2 R44, R28 ;  /* 0x0000001c002c7308 */ /* 0x0006220000000800 */
[----:B-1----:R-:W-:-:S04]  /*4160*/  FADD R42, R56, R39 ;  /* 0x00000027382a7221 */ /* 0x002fc80000000000 */
[----:B------:R-:W-:Y:S01]  /*4170*/  FADD R39, R61, R42 ;  /* 0x0000002a3d277221 */ /* 0x000fe20000000000 */
[----:B----4-:R-:W-:Y:S01]  /*4180*/  F2FP.F16.F32.PACK_AB R42, R247, R37 ;  /* 0x00000025f72a723e */ /* 0x010fe200000000ff */
[----:B------:R-:W-:Y:S01]  /*4190*/  FADD R37, -R147, R4 ;  /* 0x0000000493257221 */ /* 0x000fe20000000100 */
[--C-:B------:R-:W-:Y:S01]  /*41a0*/  FFMA R136, R136, UR16, -R19.reuse ;  /* 0x0000001088887c23 */ /* 0x100fe20008000813 */
[----:B------:R-:W-:Y:S01]  /*41b0*/  FFMA R137, R137, UR16, -R19 ;  /* 0x0000001089897c23 */ /* 0x000fe20008000813 */
[--C-:B------:R-:W-:Y:S01]  /*41c0*/  FFMA R138, R138, UR16, -R117.reuse ;  /* 0x000000108a8a7c23 */ /* 0x100fe20008000875 */
[--C-:B------:R-:W-:Y:S01]  /*41d0*/  FFMA R139, R139, UR16, -R117.reuse ;  /* 0x000000108b8b7c23 */ /* 0x100fe20008000875 */
[--C-:B------:R-:W-:Y:S01]  /*41e0*/  FFMA R142, R142, UR16, -R117.reuse ;  /* 0x000000108e8e7c23 */ /* 0x100fe20008000875 */
[--C-:B------:R-:W-:Y:S01]  /*41f0*/  FFMA R143, R143, UR16, -R117.reuse ;  /* 0x000000108f8f7c23 */ /* 0x100fe20008000875 */
[--C-:B------:R-:W-:Y:S01]  /*4200*/  FFMA R146, R146, UR16, -R117.reuse ;  /* 0x0000001092927c23 */ /* 0x100fe20008000875 */
[----:B------:R-:W-:Y:S01]  /*4210*/  FFMA R150, R150, UR16, -R117 ;  /* 0x0000001096967c23 */ /* 0x000fe20008000875 */
[----:B------:R-:W1:Y:S01]  /*4220*/  MUFU.EX2 R48, R32 ;  /* 0x0000002000307308 */ /* 0x000e620000000800 */
[----:B------:R-:W-:Y:S01]  /*4230*/  FFMA R54, R54, UR16, -R147 ;  /* 0x0000001036367c23 */ /* 0x000fe20008000893 */
[----:B---3--:R-:W-:Y:S01]  /*4240*/  FADD R28, R210, R27 ;  /* 0x0000001bd21c7221 */ /* 0x008fe20000000000 */
[----:B------:R-:W-:Y:S01]  /*4250*/  FADD R36, R149, R34 ;  /* 0x0000002295247221 */ /* 0x000fe20000000000 */
[----:B------:R-:W-:Y:S01]  /*4260*/  FMUL R123, R123, 1.4426950216293334961 ;  /* 0x3fb8aa3b7b7b7820 */ /* 0x000fe20000400000 */
[--C-:B------:R-:W-:Y:S01]  /*4270*/  FFMA R69, R69, UR16, -R124.reuse ;  /* 0x0000001045457c23 */ /* 0x100fe2000800087c */
[----:B------:R-:W-:-:S02]  /*4280*/  FFMA R72, R72, UR16, -R124 ;  /* 0x0000001048487c23 */ /* 0x000fc4000800087c */
[----:B------:R3:W4:Y:S01]  /*4290*/  MUFU.EX2 R47, R46 ;  /* 0x0000002e002f7308 */ /* 0x0007220000000800 */
[--C-:B------:R-:W-:Y:S01]  /*42a0*/  FFMA R73, R73, UR16, -R124.reuse ;  /* 0x0000001049497c23 */ /* 0x100fe2000800087c */
[--C-:B------:R-:W-:Y:S01]  /*42b0*/  FFMA R76, R76, UR16, -R124.reuse ;  /* 0x000000104c4c7c23 */ /* 0x100fe2000800087c */
[--C-:B------:R-:W-:Y:S01]  /*42c0*/  FFMA R77, R77, UR16, -R124.reuse ;  /* 0x000000104d4d7c23 */ /* 0x100fe2000800087c */
[--C-:B------:R-:W-:Y:S01]  /*42d0*/  FFMA R80, R80, UR16, -R124.reuse ;  /* 0x0000001050507c23 */ /* 0x100fe2000800087c */
[--C-:B------:R-:W-:Y:S01]  /*42e0*/  FFMA R81, R81, UR16, -R124.reuse ;  /* 0x0000001051517c23 */ /* 0x100fe2000800087c */
[--C-:B------:R-:W-:Y:S01]  /*42f0*/  FFMA R84, R84, UR16, -R124.reuse ;  /* 0x0000001054547c23 */ /* 0x100fe2000800087c */
[----:B------:R-:W-:Y:S01]  /*4300*/  FFMA R85, R85, UR16, -R124 ;  /* 0x0000001055557c23 */ /* 0x000fe2000800087c */
[--C-:B------:R-:W-:Y:S01]  /*4310*/  FFMA R51, R51, UR16, -R147.reuse ;  /* 0x0000001033337c23 */ /* 0x100fe20008000893 */
[----:B---3--:R-:W-:Y:S01]  /*4320*/  FADD R46, R247, R40 ;  /* 0x00000028f72e7221 */ /* 0x008fe20000000000 */
[--C-:B------:R-:W-:Y:S01]  /*4330*/  FFMA R55, R55, UR16, -R147.reuse ;  /* 0x0000001037377c23 */ /* 0x100fe20008000893 */
        /* <DEDUP_REMOVED lines=15> */
[----:B------:R-:W-:Y:S01]  /*4430*/  FFMA R87, R87, UR16, -R147 ;  /* 0x0000001057577c23 */ /* 0x000fe20008000893 */
[----:B------:R-:W-:Y:S01]  /*4440*/  FMUL R201, R37, 1.4426950216293334961 ;  /* 0x3fb8aa3b25c97820 */ /* 0x000fe20000400000 */
        /* <DEDUP_REMOVED lines=9> */
[----:B------:R-:W-:Y:S01]  /*44e0*/  FADD R27, R211, R28 ;  /* 0x0000001cd31b7221 */ /* 0x000fe20000000000 */
[----:B------:R-:W-:Y:S01]  /*44f0*/  FADD R29, R215, R36 ;  /* 0x00000024d71d7221 */ /* 0x000fe20000000000 */
[----:B--2---:R-:W-:Y:S01]  /*4500*/  FADD R43, R41, R46 ;  /* 0x0000002e292b7221 */ /* 0x004fe20000000000 */
        /* <DEDUP_REMOVED lines=26> */
[----:B------:R-:W-:Y:S01]  /*46b0*/  FMUL R86, R86, 1.4426950216293334961 ;  /* 0x3fb8aa3b56567820 */ /* 0x000fe20000400000 */
[----:B------:R-:W-:Y:S01]  /*46c0*/  FMUL R87, R87, 1.4426950216293334961 ;  /* 0x3fb8aa3b57577820 */ /* 0x000fe20000400000 */
[----:B------:R-:W2:Y:S01]  /*46d0*/  MUFU.EX2 R123, R123 ;  /* 0x0000007b007b7308 */ /* 0x000ea20000000800 */
[----:B------:R-:W-:Y:S01]  /*46e0*/  FADD R32, R212, R27 ;  /* 0x0000001bd4207221 */ /* 0x000fe20000000000 */
[----:B------:R-:W-:Y:S01]  /*46f0*/  FADD R36, R216, R29 ;  /* 0x0000001dd8247221 */ /* 0x000fe20000000000 */
[----:B------:R-:W-:Y:S01]  /*4700*/  F2FP.F16.F32.PACK_AB R24, R205, R203 ;  /* 0x000000cbcd18723e */ /* 0x000fe200000000ff */
[----:B------:R-:W-:Y:S01]  /*4710*/  FADD R46, R64, R39 ;  /* 0x00000027402e7221 */ /* 0x000fe20000000000 */
[----:B------:R-:W-:-:S02]  /*4720*/  F2FP.F16.F32.PACK_AB R25, R141, R140 ;  /* 0x0000008c8d19723e */ /* 0x000fc400000000ff */
[----:B------:R-:W-:Y:S01]  /*4730*/  F2FP.F16.F32.PACK_AB R27, R145, R144 ;  /* 0x00000090911b723e */ /* 0x000fe200000000ff */
[----:B------:R0:W-:Y:S01]  /*4740*/  MUFU.EX2 R190, R54 ;  /* 0x0000003600be7308 */ /* 0x0001e20000000800 */
[----:B------:R-:W-:Y:S01]  /*4750*/  F2FP.F16.F32.PACK_AB R29, R149, R148 ;  /* 0x00000094951d723e */ /* 0x000fe200000000ff */
[----:B------:R-:W-:-:S06]  /*4760*/  FADD R36, R217, R36 ;  /* 0x00000024d9247221 */ /* 0x000fcc0000000000 */
[----:B------:R-:W3:Y:S01]  /*4770*/  MUFU.EX2 R201, R201 ;  /* 0x000000c900c97308 */ /* 0x000ee20000000800 */
[C---:B0-----:R-:W-:Y:S01]  /*4780*/  FADD R54, R44.reuse, R43 ;  /* 0x0000002b2c367221 */ /* 0x041fe20000000000 */
[----:B------:R-:W-:Y:S01]  /*4790*/  F2FP.F16.F32.PACK_AB R44, R44, R41 ;  /* 0x000000292c2c723e */ /* 0x000fe200000000ff */
[----:B------:R-:W-:-:S05]  /*47a0*/  FADD R39, R65, R46 ;  /* 0x0000002e41277221 */ /* 0x000fca0000000000 */
[----:B------:R-:W-:Y:S01]  /*47b0*/  MUFU.EX2 R122, R150 ;  /* 0x00000096007a7308 */ /* 0x000fe20000000800 */
[----:B------:R-:W-:-:S07]  /*47c0*/  FADD R41, R45, R54 ;  /* 0x000000362d297221 */ /* 0x000fce0000000000 */
[----:B------:R-:W-:Y:S01]  /*47d0*/  MUFU.EX2 R97, R97 ;  /* 0x0000006100617308 */ /* 0x000fe20000000800 */
[----:B-1----:R-:W-:-:S07]  /*47e0*/  FADD R4, R48, R41 ;  /* 0x0000002930047221 */ /* 0x002fce0000000000 */
[----:B------:R-:W0:Y:S01]  /*47f0*/  MUFU.EX2 R100, R100 ;  /* 0x0000006400647308 */ /* 0x000e220000000800 */
[----:B------:R-:W-:-:S07]  /*4800*/  F2FP.F16.F32.PACK_AB R46, R48, R45 ;  /* 0x0000002d302e723e */ /* 0x000fce00000000ff */
[----:B------:R-:W-:Y:S08]  /*4810*/  MUFU.EX2 R101, R101 ;  /* 0x0000006500657308 */ /* 0x000ff00000000800 */
[----:B------:R-:W1:Y:S08]  /*4820*/  MUFU.EX2 R104, R104 ;  /* 0x0000006800687308 */ /* 0x000e700000000800 */
[----:B------:R-:W5:Y:S08]  /*4830*/  MUFU.EX2 R105, R105 ;  /* 0x0000006900697308 */ /* 0x000f700000000800 */
[----:B------:R-:W-:Y:S08]  /*4840*/  MUFU.EX2 R109, R109 ;  /* 0x0000006d006d7308 */ /* 0x000ff00000000800 */
[----:B------:R-:W5:Y:S08]  /*4850*/  MUFU.EX2 R112, R112 ;  /* 0x0000007000707308 */ /* 0x000f700000000800 */
[----:B------:R-:W5:Y:S08]  /*4860*/  MUFU.EX2 R113, R113 ;  /* 0x0000007100717308 */ /* 0x000f700000000800 */
[----:B------:R-:W-:Y:S08]  /*4870*/  MUFU.EX2 R107, R107 ;  /* 0x0000006b006b7308 */ /* 0x000ff00000000800 */
        /* <DEDUP_REMOVED lines=18> */
[----:B------:R4:W5:Y:S08]  /*49a0*/  MUFU.EX2 R194, R51 ;  /* 0x0000003300c27308 */ /* 0x0009700000000800 */
[----:B------:R-:W5:Y:S08]  /*49b0*/  MUFU.EX2 R189, R55 ;  /* 0x0000003700bd7308 */ /* 0x000f700000000800 */
[----:B------:R0:W-:Y:S08]  /*49c0*/  MUFU.EX2 R188, R58 ;  /* 0x0000003a00bc7308 */ /* 0x0001f00000000800 */
[----:B------:R-:W5:Y:S08]  /*49d0*/  MUFU.EX2 R196, R59 ;  /* 0x0000003b00c47308 */ /* 0x000f700000000800 */
[----:B------:R5:W-:Y:S08]  /*49e0*/  MUFU.EX2 R191, R62 ;  /* 0x0000003e00bf7308 */ /* 0x000bf00000000800 */
[----:B------:R-:W5:Y:S08]  /*49f0*/  MUFU.EX2 R193, R63 ;  /* 0x0000003f00c17308 */ /* 0x000f700000000800 */
[----:B------:R5:W-:Y:S08]  /*4a00*/  MUFU.EX2 R195, R66 ;  /* 0x0000004200c37308 */ /* 0x000bf00000000800 */
[----:B------:R5:W5:Y:S08]  /*4a10*/  MUFU.EX2 R197, R67 ;  /* 0x0000004300c57308 */ /* 0x000b700000000800 */
[----:B------:R5:W-:Y:S08]  /*4a20*/  MUFU.EX2 R192, R70 ;  /* 0x0000004600c07308 */ /* 0x000bf00000000800 */
[----:B------:R-:W5:Y:S08]  /*4a30*/  MUFU.EX2 R198, R71 ;  /* 0x0000004700c67308 */ /* 0x000f700000000800 */
[----:B------:R5:W-:Y:S08]  /*4a40*/  MUFU.EX2 R199, R74 ;  /* 0x0000004a00c77308 */ /* 0x000bf00000000800 */
[----:B------:R-:W5:Y:S08]  /*4a50*/  MUFU.EX2 R140, R75 ;  /* 0x0000004b008c7308 */ /* 0x000f700000000800 */
[----:B------:R5:W-:Y:S08]  /*4a60*/  MUFU.EX2 R144, R78 ;  /* 0x0000004e00907308 */ /* 0x000bf00000000800 */
[----:B------:R-:W5:Y:S08]  /*4a70*/  MUFU.EX2 R145, R79 ;  /* 0x0000004f00917308 */ /* 0x000f700000000800 */
[----:B------:R5:W-:Y:S08]  /*4a80*/  MUFU.EX2 R148, R82 ;  /* 0x0000005200947308 */ /* 0x000bf00000000800 */
[----:B------:R-:W5:Y:S08]  /*4a90*/  MUFU.EX2 R149, R83 ;  /* 0x0000005300957308 */ /* 0x000f700000000800 */
[----:B------:R5:W-:Y:S08]  /*4aa0*/  MUFU.EX2 R200, R86 ;  /* 0x0000005600c87308 */ /* 0x000bf00000000800 */
[----:B------:R-:W5:Y:S01]  /*4ab0*/  MUFU.EX2 R203, R87 ;  /* 0x0000005700cb7308 */ /* 0x000f620000000800 */
[----:B----4-:R-:W-:Y:S01]  /*4ac0*/  FADD R51, R213, R32 ;  /* 0x00000020d5337221 */ /* 0x010fe20000000000 */
[----:B------:R-:W-:Y:S01]  /*4ad0*/  FADD R35, R219, R36 ;  /* 0x00000024db237221 */ /* 0x000fe20000000000 */
[----:B------:R-:W-:Y:S01]  /*4ae0*/  FADD R48, R68, R39 ;  /* 0x0000002744307221 */ /* 0x000fe20000000000 */
[----:B------:R-:W-:Y:S01]  /*4af0*/  F2FP.F16.F32.PACK_AB R37, R53, R49 ;  /* 0x000000313525723e */ /* 0x000fe200000000ff */
[----:B------:R-:W-:Y:S01]  /*4b00*/  FADD R51, R214, R51 ;  /* 0x00000033d6337221 */ /* 0x000fe20000000000 */
[----:B------:R-:W-:Y:S01]  /*4b10*/  FADD R35, R218, R35 ;  /* 0x00000023da237221 */ /* 0x000fe20000000000 */
[----:B------:R-:W-:Y:S01]  /*4b20*/  FADD R49, R47, R48 ;  /* 0x000000302f317221 */ /* 0x000fe20000000000 */
[-C--:B------:R-:W-:Y:S01]  /*4b30*/  FMUL R160, R160, R90.reuse ;  /* 0x0000005aa0a07220 */ /* 0x080fe20000400000 */
[-C--:B------:R-:W-:Y:S01]  /*4b40*/  FMUL R161, R161, R90.reuse ;  /* 0x0000005aa1a17220 */ /* 0x080fe20000400000 */
[-C--:B------:R-:W-:Y:S01]  /*4b50*/  FMUL R164, R164, R90.reuse ;  /* 0x0000005aa4a47220 */ /* 0x080fe20000400000 */
[-C--:B--2---:R-:W-:Y:S01]  /*4b60*/  FMUL R162, R162, R123.reuse ;  /* 0x0000007ba2a27220 */ /* 0x084fe20000400000 */
[-C--:B------:R-:W-:Y:S01]  /*4b70*/  FMUL R163, R163, R123.reuse ;  /* 0x0000007ba3a37220 */ /* 0x080fe20000400000 */
[----:B------:R-:W-:Y:S01]  /*4b80*/  FMUL R166, R166, R123 ;  /* 0x0000007ba6a67220 */ /* 0x000fe20000400000 */
[-C--:B------:R-:W-:Y:S01]  /*4b90*/  FMUL R152, R152, R151.reuse ;  /* 0x0000009798987220 */ /* 0x080fe20000400000 */
[-C--:B------:R-:W-:Y:S01]  /*4ba0*/  FMUL R153, R153, R151.reuse ;  /* 0x0000009799997220 */ /* 0x080fe20000400000 */
[----:B------:R-:W-:Y:S01]  /*4bb0*/  FMUL R156, R156, R151 ;  /* 0x000000979c9c7220 */ /* 0x000fe20000400000 */
[-C--:B---3--:R-:W-:Y:S01]  /*4bc0*/  FMUL R154, R154, R201.reuse ;  /* 0x000000c99a9a7220 */ /* 0x088fe20000400000 */
[-C--:B------:R-:W-:Y:S01]  /*4bd0*/  FMUL R155, R155, R201.reuse ;  /* 0x000000c99b9b7220 */ /* 0x080fe20000400000 */
[----:B------:R-:W-:Y:S01]  /*4be0*/  FMUL R158, R158, R201 ;  /* 0x000000c99e9e7220 */ /* 0x000fe20000400000 */
[----:B------:R-:W-:Y:S01]  /*4bf0*/  FMUL R165, R165, R90 ;  /* 0x0000005aa5a57220 */ /* 0x000fe20000400000 */
[----:B------:R-:W-:Y:S01]  /*4c00*/  FMUL R167, R167, R123 ;  /* 0x0000007ba7a77220 */ /* 0x000fe20000400000 */
[----:B------:R-:W-:Y:S01]  /*4c10*/  FMUL R157, R157, R151 ;  /* 0x000000979d9d7220 */ /* 0x000fe20000400000 */
[----:B------:R-:W-:Y:S01]  /*4c20*/  FMUL R159, R159, R201 ;  /* 0x000000c99f9f7220 */ /* 0x000fe20000400000 */
[----:B------:R-:W-:Y:S01]  /*4c30*/  FADD R141, R220, R35 ;  /* 0x00000023dc8d7221 */ /* 0x000fe20000000000 */
[----:B------:R-:W-:Y:S01]  /*4c40*/  F2FP.F16.F32.PACK_AB R39, R57, R52 ;  /* 0x000000343927723e */ /* 0x000fe200000000ff */
[----:B------:R-:W-:Y:S01]  /*4c50*/  FADD R202, R50, R49 ;  /* 0x0000003132ca7221 */ /* 0x000fe20000000000 */
[----:B------:R-:W-:Y:S01]  /*4c60*/  F2FP.F16.F32.PACK_AB R41, R61, R56 ;  /* 0x000000383d29723e */ /* 0x000fe200000000ff */
[----:B------:R-:W-:Y:S01]  /*4c70*/  FADD R205, R186, R51 ;  /* 0x00000033bacd7221 */ /* 0x000fe20000000000 */
[----:B------:R-:W-:-:S02]  /*4c80*/  F2FP.F16.F32.PACK_AB R43, R64, R60 ;  /* 0x0000003c402b723e */ /* 0x000fc400000000ff */
[----:B------:R-:W-:Y:S02]  /*4c90*/  F2FP.F16.F32.PACK_AB R45, R68, R65 ;  /* 0x00000041442d723e */ /* 0x000fe400000000ff */
[----:B------:R-:W-:Y:S02]  /*4ca0*/  F2FP.F16.F32.PACK_AB R47, R50, R47 ;  /* 0x0000002f322f723e */ /* 0x000fe400000000ff */
[----:B------:R-:W-:Y:S02]  /*4cb0*/  F2FP.F16.F32.PACK_AB R26, R206, R204 ;  /* 0x000000ccce1a723e */ /* 0x000fe400000000ff */
[----:B------:R-:W-:Y:S02]  /*4cc0*/  F2FP.F16.F32.PACK_AB R28, R208, R207 ;  /* 0x000000cfd01c723e */ /* 0x000fe400000000ff */
[----:B------:R-:W-:Y:S02]  /*4cd0*/  F2FP.F16.F32.PACK_AB R30, R210, R209 ;  /* 0x000000d1d21e723e */ /* 0x000fe400000000ff */
        /* <DEDUP_REMOVED lines=13> */
[----:B0-----:R-:W-:Y:S02]  /*4db0*/  F2FP.F16.F32.PACK_AB R58, R100, R97 ;  /* 0x00000061643a723e */ /* 0x001fe400000000ff */
[----:B-1----:R-:W-:Y:S02]  /*4dc0*/  F2FP.F16.F32.PACK_AB R60, R104, R101 ;  /* 0x00000065683c723e */ /* 0x002fe400000000ff */
[----:B-----5:R-:W-:Y:S02]  /*4dd0*/  F2FP.F16.F32.PACK_AB R62, R108, R105 ;  /* 0x000000696c3e723e */ /* 0x020fe400000000ff */
        /* <DEDUP_REMOVED lines=31> */
[----:B------:R-:W-:Y:S01]  /*4fd0*/  F2FP.F16.F32.PACK_AB R87, R203, R200 ;  /* 0x000000c8cb57723e */ /* 0x000fe200000000ff */
[----:B------:R-:W-:Y:S06]  /*4fe0*/  BAR.SYNC.DEFER_BLOCKING 0x0 ;  /* 0x0000000000007b1d */ /* 0x000fec0000010000 */
[----:B------:R-:W-:-:S06]  /*4ff0*/  WARPGROUP.ARRIVE ;  /* 0x00000000000079c5 */ /* 0x000fcc0000000000 */
[----:B------:R-:W-:Y:S03]  /*5000*/  HGMMA.64x16x16.F32 R160, R24, gdesc[UR40], R160 ;  /* 0x0020002818a07df0 */ /* 0x000fe600087008a0 */
        /* <DEDUP_REMOVED lines=10> */
[----:B------:R-:W-:Y:S01]  /*50b0*/  HGMMA.64x16x16.F32 R152, R68, gdesc[UR20], R152 ;  /* 0x0020001444987df0 */ /* 0x000fe20008700898 */
[----:B------:R-:W-:Y:S01]  /*50c0*/  FADD R141, R91, R141 ;  /* 0x0000008d5b8d7221 */ /* 0x000fe20000000000 */
[----:B------:R-:W-:Y:S01]  /*50d0*/  FADD R125, R125, R4 ;  /* 0x000000047d7d7221 */ /* 0x000fe20000000000 */
[----:B------:R-:W-:Y:S01]  /*50e0*/  FADD R187, R187, R202 ;  /* 0x000000cabbbb7221 */ /* 0x000fe20000000000 */
[----:B------:R-:W-:Y:S01]  /*50f0*/  FADD R20, R20, R205 ;  /* 0x000000cd14147221 */ /* 0x000fe20000000000 */
[----:B------:R-:W-:Y:S01]  /*5100*/  FADD R94, R94, R141 ;  /* 0x0000008d5e5e7221 */ /* 0x000fe20000000000 */
[----:B------:R-:W-:Y:S01]  /*5110*/  HGMMA.64x16x16.F32 R152, R72, gdesc[UR24], R152 ;  /* 0x0020001848987df0 */ /* 0x000fe20008700898 */
[----:B------:R-:W-:Y:S01]  /*5120*/  FADD R126, R126, R125 ;  /* 0x0000007d7e7e7221 */ /* 0x000fe20000000000 */
        /* <DEDUP_REMOVED lines=74> */
[----:B------:R-:W-:-:S02]  /*55d0*/  FADD R200, R203, R200 ;  /* 0x000000c8cbc87221 */ /* 0x000fc40000000000 */
[----:B------:R-:W0:Y:S04]  /*55e0*/  SHFL.BFLY PT, R0, R113, 0x2, 0x1f ;  /* 0x0c401f0071007f89 */ /* 0x000e2800000e0000 */
[----:B------:R-:W1:Y:S04]  /*55f0*/  SHFL.BFLY PT, R2, R121, 0x2, 0x1f ;  /* 0x0c401f0079027f89 */ /* 0x000e6800000e0000 */
[----:B------:R-:W2:Y:S04]  /*5600*/  SHFL.BFLY PT, R3, R150, 0x2, 0x1f ;  /* 0x0c401f0096037f89 */ /* 0x000ea800000e0000 */
[----:B------:R-:W3:Y:S01]  /*5610*/  SHFL.BFLY PT, R21, R200, 0x2, 0x1f ;  /* 0x0c401f00c8157f89 */ /* 0x000ee200000e0000 */
[----:B------:R-:W-:Y:S01]  /*5620*/  HGMMA.64x16x16.F32 R152, R84, gdesc[UR36], R152, gsb0 ;  /* 0x0020002454987df0 */ /* 0x000fe20008000898 */
[----:B0-----:R-:W-:Y:S01]  /*5630*/  FADD R0, R113, R0 ;  /* 0x0000000071007221 */ /* 0x001fe20000000000 */
[----:B-1----:R-:W-:Y:S01]  /*5640*/  FADD R2, R121, R2 ;  /* 0x0000000279027221 */ /* 0x002fe20000000000 */
[----:B--2---:R-:W-:Y:S01]  /*5650*/  FADD R4, R150, R3 ;  /* 0x0000000396047221 */ /* 0x004fe20000000000 */
[----:B---3--:R-:W-:-:S02]  /*5660*/  FADD R20, R200, R21 ;  /* 0x00000015c8147221 */ /* 0x008fc40000000000 */
[----:B------:R-:W0:Y:S01]  /*5670*/  SHFL.BFLY PT, R3, R0, 0x1, 0x1f ;  /* 0x0c201f0000037f89 */ /* 0x000e2200000e0000 */
[----:B------:R-:W-:-:S03]  /*5680*/  UIADD3 UR8, UR8, 0x80, URZ ;  /* 0x0000008008087890 */ /* 0x000fc6000fffe03f */
[----:B------:R-:W1:Y:S04]  /*5690*/  SHFL.BFLY PT, R21, R2, 0x1, 0x1f ;  /* 0x0c201f0002157f89 */ /* 0x000e6800000e0000 */
[----:B------:R-:W2:Y:S04]  /*56a0*/  SHFL.BFLY PT, R23, R4, 0x1, 0x1f ;  /* 0x0c201f0004177f89 */ /* 0x000ea800000e0000 */
[----:B------:R-:W3:Y:S01]  /*56b0*/  SHFL.BFLY PT, R89, R20, 0x1, 0x1f ;  /* 0x0c201f0014597f89 */ /* 0x000ee200000e0000 */
[----:B------:R-:W-:-:S06]  /*56c0*/  UISETP.GE.AND UP0, UPT, UR8, UR28, UPT ;  /* 0x0000001c0800728c */ /* 0x000fcc000bf06270 */
[----:B------:R-:W-:Y:S01]  /*56d0*/  PLOP3.LUT P0, PT, PT, PT, UP0, 0x80, 0x0 ;  /* 0x000000000000781c */ /* 0x000fe20003f0f008 */
[----:B------:R-:W-:Y:S02]  /*56e0*/  ULEA UR6, UR9, UR6, 0x7 ;  /* 0x0000000609067291 */ /* 0x000fe4000f8e383f */
[----:B------:R-:W-:Y:S01]  /*56f0*/  ULEA UR7, UR17, UR7, 0x7 ;  /* 0x0000000711077291 */ /* 0x000fe2000f8e383f */
[----:B0-----:R-:W-:Y:S01]  /*5700*/  FADD R3, R0, R3 ;  /* 0x0000000300037221 */ /* 0x001fe20000000000 */
[----:B------:R-:W-:Y:S02]  /*5710*/  WARPGROUP.DEPBAR.LE gsb0, 0x0 ;  /* 0x00008000000079c5 */ /* 0x000fe40000010000 */
[----:B-1----:R-:W-:Y:S01]  /*5720*/  FADD R92, R2, R21 ;  /* 0x00000015025c7221 */ /* 0x002fe20000000000 */
[----:B--2---:R-:W-:Y:S01]  /*5730*/  FADD R88, R4, R23 ;  /* 0x0000001704587221 */ /* 0x004fe20000000000 */
[----:B------:R-:W-:Y:S01]  /*5740*/  FFMA R8, R90, R8, R3 ;  /* 0x000000085a087223 */ /* 0x000fe20000000003 */
[----:B---3--:R-:W-:Y:S01]  /*5750*/  FADD R22, R20, R89 ;  /* 0x0000005914167221 */ /* 0x008fe20000000000 */
[----:B------:R-:W-:Y:S01]  /*5760*/  FFMA R7, R123, R7, R92 ;  /* 0x000000077b077223 */ /* 0x000fe2000000005c */
[----:B------:R-:W-:Y:S01]  /*5770*/  FFMA R6, R151, R6, R88 ;  /* 0x0000000697067223 */ /* 0x000fe20000000058 */
[----:B------:R-:W-:Y:S01]  /*5780*/  MOV R4, R147 ;  /* 0x0000009300047202 */ /* 0x000fe20000000f00 */
[----:B------:R-:W-:Y:S01]  /*5790*/  FFMA R5, R201, R5, R22 ;  /* 0x00000005c9057223 */ /* 0x000fe20000000016 */
[----:B------:R-:W-:-:S02]  /*57a0*/  MOV R3, R124 ;  /* 0x0000007c00037202 */ /* 0x000fc40000000f00 */
[----:B------:R-:W-:Y:S02]  /*57b0*/  MOV R2, R117 ;  /* 0x0000007500027202 */ /* 0x000fe40000000f00 */
[----:B------:R-:W-:Y:S01]  /*57c0*/  MOV R0, R19 ;  /* 0x0000001300007202 */ /* 0x000fe20000000f00 */
[----:B------:R-:W-:Y:S06]  /*57d0*/  @!P0 BRA `(.L_x_1) ;  /* 0xffffffbc00348947 */ /* 0x000fec000383ffff */
.L_x_0:
[----:B------:R-:W0:Y:S01]  /*57e0*/  S2R R0, SR_TID.X ;  /* 0x0000000000007919 */ /* 0x000e220000002100 */
[----:B------:R-:W-:Y:S01]  /*57f0*/  MOV R32, R6 ;  /* 0x0000000600207202 */ /* 0x000fe20000000f00 */
[----:B------:R-:W-:Y:S01]  /*5800*/  FMUL R6, R153, 0.25 ;  /* 0x3e80000099067820 */ /* 0x000fe20000400000 */
[----:B------:R-:W-:Y:S01]  /*5810*/  MOV R30, R5 ;  /* 0x00000005001e7202 */ /* 0x000fe20000000f00 */
[----:B------:R-:W-:Y:S01]  /*5820*/  BAR.SYNC.DEFER_BLOCKING 0x0 ;  /* 0x0000000000007b1d */ /* 0x000fe20000010000 */
[----:B------:R-:W-:Y:S02]  /*5830*/  FSETP.GT.AND P1, PT, |R32|, 8.50705917302346158658e+37, PT ;  /* 0x7e8000002000780b */ /* 0x000fe40003f24200 */
[----:B------:R-:W-:Y:S02]  /*5840*/  FSETP.GT.AND P4, PT, |R30|, 8.50705917302346158658e+37, PT ;  /* 0x7e8000001e00780b */ /* 0x000fe40003f84200 */
[----:B------:R-:W-:Y:S01]  /*5850*/  MOV R25, R7 ;  /* 0x0000000700197202 */ /* 0x000fe20000000f00 */
[----:B------:R-:W-:Y:S01]  /*5860*/  FMUL R7, R164, 0.25 ;  /* 0x3e800000a4077820 */ /* 0x000fe20000400000 */
[----:B------:R-:W-:Y:S01]  /*5870*/  MOV R29, R8 ;  /* 0x00000008001d7202 */ /* 0x000fe20000000f00 */
[----:B------:R-:W1:Y:S01]  /*5880*/  LDC R49, c[0x0][0x278] ;  /* 0x00009e00ff317b82 */ /* 0x000e620000000800 */
[----:B------:R-:W-:Y:S01]  /*5890*/  FSETP.GT.AND P0, PT, |R25|, 8.50705917302346158658e+37, PT ;  /* 0x7e8000001900780b */ /* 0x000fe20003f04200 */
[----:B------:R-:W-:Y:S01]  /*58a0*/  ULDC.64 UR4, c[0x0][0x270] ;  /* 0x00009c0000047ab9 */ /* 0x000fe20000000a00 */
[C---:B------:R-:W-:Y:S01]  /*58b0*/  FSETP.GEU.AND P2, PT, R29.reuse, 1.175494350822287508e-38, PT ;  /* 0x008000001d00780b */ /* 0x040fe20003f4e000 */
[----:B------:R-:W-:Y:S01]  /*58c0*/  UIMAD UR4, UR20, UR4, URZ ;  /* 0x00000004140472a4 */ /* 0x000fe2000f8e023f */
[----:B------:R-:W-:-:S02]  /*58d0*/  FSETP.GT.AND P3, PT, |R29|, 8.50705917302346158658e+37, PT ;  /* 0x7e8000001d00780b */ /* 0x000fc40003f64200 */
[----:B------:R-:W-:Y:S02]  /*58e0*/  FSEL R153, R6, R153, P1 ;  /* 0x0000009906997208 */ /* 0x000fe40000800000 */
[----:B------:R-:W-:Y:S02]  /*58f0*/  FSETP.GEU.AND P5, PT, R25, 1.175494350822287508e-38, PT ;  /* 0x008000001900780b */ /* 0x000fe40003fae000 */
[----:B------:R-:W-:Y:S02]  /*5900*/  FSETP.GEU.AND P6, PT, R32, 1.175494350822287508e-38, PT ;  /* 0x008000002000780b */ /* 0x000fe40003fce000 */
[----:B------:R-:W-:Y:S01]  /*5910*/  FSEL R164, R7, R164, P3 ;  /* 0x000000a407a47208 */ /* 0x000fe20001800000 */
[----:B------:R-:W-:Y:S01]  /*5920*/  FMUL R7, R30, 8388608 ;  /* 0x4b0000001e077820 */ /* 0x000fe20000400000 */
[C---:B0-----:R-:W-:Y:S02]  /*5930*/  SHF.L.U32 R4, R0.reuse, 0x6, RZ ;  /* 0x0000000600047819 */ /* 0x041fe400000006ff */
[----:B------:R-:W-:-:S02]  /*5940*/  SHF.L.U32 R3, R0, 0x3, RZ ;  /* 0x0000000300037819 */ /* 0x000fc400000006ff */
[----:B------:R-:W-:Y:S01]  /*5950*/  LOP3.LUT R11, R4, 0x400, RZ, 0xc0, !PT ;  /* 0x00000400040b7812 */ /* 0x000fe200078ec0ff */
[----:B-1----:R-:W-:Y:S01]  /*5960*/  IMAD R51, R49, 0x12, RZ ;  /* 0x0000001231337824 */ /* 0x002fe200078e02ff */
[----:B------:R-:W-:Y:S01]  /*5970*/  LOP3.LUT R4, R3, 0x38, RZ, 0xc0, !PT ;  /* 0x0000003803047812 */ /* 0x000fe200078ec0ff */
[C---:B------:R-:W-:Y:S01]  /*5980*/  IMAD R53, R49.reuse, 0x14, RZ ;  /* 0x0000001431357824 */ /* 0x040fe200078e02ff */
[----:B------:R-:W-:Y:S01]  /*5990*/  LOP3.LUT R2, R0, 0x70, RZ, 0xc0, !PT ;  /* 0x0000007000027812 */ /* 0x000fe200078ec0ff */
[----:B------:R-:W-:Y:S01]  /*59a0*/  IMAD R55, R49, 0x16, RZ ;  /* 0x0000001631377824 */ /* 0x000fe200078e02ff */
[----:B------:R-:W-:Y:S01]  /*59b0*/  IADD3 R13, R4, UR21, RZ ;  /* 0x00000015040d7c10 */ /* 0x000fe2000fffe0ff */
[----:B------:R-:W-:Y:S01]  /*59c0*/  FMUL R4, R159, 0.25 ;  /* 0x3e8000009f047820 */ /* 0x000fe20000400000 */
[----:B------:R-:W-:Y:S01]  /*59d0*/  LOP3.LUT R10, R3, 0x300, RZ, 0xc0, !PT ;  /* 0x00000300030a7812 */ /* 0x000fe200078ec0ff */
[----:B------:R-:W-:Y:S01]  /*59e0*/  FMUL R3, R158, 0.25 ;  /* 0x3e8000009e037820 */ /* 0x000fe20000400000 */
[----:B------:R-:W-:Y:S01]  /*59f0*/  LEA R13, R2, R13, 0x2 ;  /* 0x0000000d020d7211 */ /* 0x000fe200078e10ff */
[----:B------:R-:W-:Y:S01]  /*5a00*/  FMUL R2, R157, 0.25 ;  /* 0x3e8000009d027820 */ /* 0x000fe20000400000 */
[----:B------:R-:W-:Y:S01]  /*5a10*/  LOP3.LUT R12, R0, 0xf, RZ, 0xc0, !PT ;  /* 0x0000000f000c7812 */ /* 0x000fe200078ec0ff */
[----:B------:R-:W-:Y:S01]  /*5a20*/  IMAD R57, R49, 0x18, RZ ;  /* 0x0000001831397824 */ /* 0x000fe200078e02ff */
[----:B------:R-:W-:Y:S01]  /*5a30*/  FSEL R158, R3, R158, P4 ;  /* 0x0000009e039e7208 */ /* 0x000fe20002000000 */
[----:B------:R-:W-:Y:S01]  /*5a40*/  FMUL R3, R156, 0.25 ;  /* 0x3e8000009c037820 */ /* 0x000fe20000400000 */
[----:B------:R-:W-:Y:S01]  /*5a50*/  FSEL R157, R2, R157, P1 ;  /* 0x0000009d029d7208 */ /* 0x000fe20000800000 */
[----:B------:R-:W-:Y:S01]  /*5a60*/  FMUL R2, R167, 0.25 ;  /* 0x3e800000a7027820 */ /* 0x000fe20000400000 */
[----:B------:R-:W-:Y:S01]  /*5a70*/  LEA R5, R12, UR21, 0x4 ;  /* 0x000000150c057c11 */ /* 0x000fe2000f8e20ff */
[----:B------:R-:W-:Y:S01]  /*5a80*/  IMAD R59, R49, 0x1a, RZ ;  /* 0x0000001a313b7824 */ /* 0x000fe200078e02ff */
[----:B------:R-:W-:Y:S01]  /*5a90*/  FSEL R18, R4, R159, P4 ;  /* 0x0000009f04127208 */ /* 0x000fe20002000000 */
[----:B------:R-:W-:Y:S01]  /*5aa0*/  FMUL R4, R155, 0.25 ;  /* 0x3e8000009b047820 */ /* 0x000fe20000400000 */
[----:B------:R-:W-:Y:S01]  /*5ab0*/  IADD3 R27, R10, R5, R11 ;  /* 0x000000050a1b7210 */ /* 0x000fe20007ffe00b */
[----:B------:R-:W-:Y:S01]  /*5ac0*/  FMUL R5, R154, 0.25 ;  /* 0x3e8000009a057820 */ /* 0x000fe20000400000 */
[----:B------:R-:W-:Y:S01]  /*5ad0*/  FSEL R22, R2, R167, P0 ;  /* 0x000000a702167208 */ /* 0x000fe20000000000 */
[----:B------:R-:W-:Y:S01]  /*5ae0*/  FMUL R2, R29, 8388608 ;  /* 0x4b0000001d027820 */ /* 0x000fe20000400000 */
[----:B------:R-:W-:Y:S01]  /*5af0*/  FSEL R21, R3, R156, P1 ;  /* 0x0000009c03157208 */ /* 0x000fe20000800000 */
[----:B------:R-:W-:Y:S01]  /*5b00*/  FMUL R3, R152, 0.25 ;  /* 0x3e80000098037820 */ /* 0x000fe20000400000 */
[----:B------:R-:W-:Y:S01]  /*5b10*/  FSEL R20, R4, R155, P4 ;  /* 0x0000009b04147208 */ /* 0x000fe20002000000 */
[----:B------:R-:W-:Y:S01]  /*5b20*/  FMUL R4, R163, 0.25 ;  /* 0x3e800000a3047820 */ /* 0x000fe20000400000 */
[----:B------:R-:W-:Y:S01]  /*5b30*/  FSEL R154, R5, R154, P4 ;  /* 0x0000009a059a7208 */ /* 0x000fe20002000000 */
[----:B------:R-:W-:Y:S01]  /*5b40*/  FMUL R5, R166, 0.25 ;  /* 0x3e800000a6057820 */ /* 0x000fe20000400000 */
[----:B------:R-:W-:Y:S01]  /*5b50*/  FSEL R33, R2, R29, !P2 ;  /* 0x0000001d02217208 */ /* 0x000fe20005000000 */
[----:B------:R-:W-:Y:S01]  /*5b60*/  FMUL R11, R160, 0.25 ;  /* 0x3e800000a00b7820 */ /* 0x000fe20000400000 */
[----:B------:R-:W-:Y:S01]  /*5b70*/  FSEL R23, R3, R152, P1 ;  /* 0x0000009803177208 */ /* 0x000fe20000800000 */
[----:B------:R-:W-:Y:S01]  /*5b80*/  FMUL R3, R162, 0.25 ;  /* 0x3e800000a2037820 */ /* 0x000fe20000400000 */
[----:B------:R-:W-:Y:S01]  /*5b90*/  FSEL R26, R4, R163, P0 ;  /* 0x000000a3041a7208 */ /* 0x000fe20000000000 */
[----:B------:R-:W-:Y:S01]  /*5ba0*/  FMUL R4, R165, 0.25 ;  /* 0x3e800000a5047820 */ /* 0x000fe20000400000 */
[----:B------:R-:W-:Y:S01]  /*5bb0*/  IADD3 R2, R33, -0x3f3504f3, RZ ;  /* 0xc0cafb0d21027810 */ /* 0x000fe20007ffe0ff */
[----:B------:R-:W-:Y:S01]  /*5bc0*/  IMAD R61, R49, 0x1c, RZ ;  /* 0x0000001c313d7824 */ /* 0x000fe200078e02ff */
[----:B------:R-:W-:Y:S01]  /*5bd0*/  FSEL R166, R5, R166, P0 ;  /* 0x000000a605a67208 */ /* 0x000fe20000000000 */
[----:B------:R-:W-:Y:S01]  /*5be0*/  IMAD R63, R49, 0x1e, RZ ;  /* 0x0000001e313f7824 */ /* 0x000fe200078e02ff */
[----:B------:R-:W-:-:S02]  /*5bf0*/  SHF.R.U32.HI R5, RZ, 0x1, R0 ;  /* 0x00000001ff057819 */ /* 0x000fc40000011600 */
[----:B------:R-:W-:Y:S02]  /*5c00*/  FSEL R162, R3, R162, P0 ;  /* 0x000000a203a27208 */ /* 0x000fe40000000000 */
[----:B------:R-:W-:Y:S02]  /*5c10*/  LOP3.LUT R3, R2, 0xff800000, RZ, 0xc0, !PT ;  /* 0xff80000002037812 */ /* 0x000fe400078ec0ff */
[----:B------:R-:W-:Y:S01]  /*5c20*/  FSEL R24, R4, R165, P3 ;  /* 0x000000a504187208 */ /* 0x000fe20001800000 */
[----:B------:R-:W-:Y:S01]  /*5c30*/  FMUL R4, R161, 0.25 ;  /* 0x3e800000a1047820 */ /* 0x000fe20000400000 */
[----:B------:R-:W-:Y:S02]  /*5c40*/  LOP3.LUT R6, R5, 0x4, RZ, 0xc0, !PT ;  /* 0x0000000405067812 */ /* 0x000fe400078ec0ff */
[----:B------:R-:W-:Y:S02]  /*5c50*/  FSEL R2, RZ, -23, P2 ;  /* 0xc1b80000ff027808 */ /* 0x000fe40001000000 */
[----:B------:R-:W-:-:S02]  /*5c60*/  I2FP.F32.S32 R5, R3 ;  /* 0x0000000300057245 */ /* 0x000fc40000201400 */
[----:B------:R-:W-:Y:S01]  /*5c70*/  FSEL R28, R4, R161, P3 ;  /* 0x000000a1041c7208 */ /* 0x000fe20001800000 */
[----:B------:R-:W-:Y:S01]  /*5c80*/  FMUL R4, R25, 8388608 ;  /* 0x4b00000019047820 */ /* 0x000fe20000400000 */
[----:B------:R-:W-:Y:S01]  /*5c90*/  IADD3 R42, R6, R13, RZ ;  /* 0x0000000d062a7210 */ /* 0x000fe20007ffe0ff */
[----:B------:R-:W-:Y:S01]  /*5ca0*/  FFMA.FTZ R2, R5, 1.1920928955078125e-07, R2 ;  /* 0x3400000005027823 */ /* 0x000fe20000010002 */
[----:B------:R-:W-:Y:S01]  /*5cb0*/  FMUL R5, R32, 8388608 ;  /* 0x4b00000020057820 */ /* 0x000fe20000400000 */
[----:B------:R-:W-:Y:S02]  /*5cc0*/  FSETP.GEU.AND P2, PT, |R30|, 1.175494350822287508e-38, PT ;  /* 0x008000001e00780b */ /* 0x000fe40003f4e200 */
[----:B------:R-:W-:Y:S02]  /*5cd0*/  FSEL R34, R4, R25, !P5 ;  /* 0x0000001904227208 */ /* 0x000fe40006800000 */
[----:B------:R-:W-:Y:S02]  /*5ce0*/  FSEL R4, RZ, -23, P5 ;  /* 0xc1b80000ff047808 */ /* 0x000fe40002800000 */
[----:B------:R-:W-:-:S02]  /*5cf0*/  FSEL R35, R5, R32, !P6 ;  /* 0x0000002005237208 */ /* 0x000fc40007000000 */
[----:B------:R-:W-:Y:S02]  /*5d00*/  FSEL R6, RZ, -23, P6 ;  /* 0xc1b80000ff067808 */ /* 0x000fe40003000000 */
[----:B------:R-:W-:Y:S02]  /*5d10*/  FSETP.GEU.AND P5, PT, R30, 1.175494350822287508e-38, PT ;  /* 0x008000001e00780b */ /* 0x000fe40003fae000 */
[C---:B------:R-:W-:Y:S01]  /*5d20*/  FSETP.GEU.AND P6, PT, |R32|.reuse, 1.175494350822287508e-38, PT ;  /* 0x008000002000780b */ /* 0x040fe20003fce200 */
[----:B------:R-:W-:Y:S01]  /*5d30*/  @P1 FMUL R32, R32, 0.25 ;  /* 0x3e80000020201820 */ /* 0x000fe20000400000 */
[C---:B------:R-:W-:Y:S01]  /*5d40*/  FSETP.GEU.AND P1, PT, |R29|.reuse, 1.175494350822287508e-38, PT ;  /* 0x008000001d00780b */ /* 0x040fe20003f2e200 */
[----:B------:R-:W-:Y:S01]  /*5d50*/  @P3 FMUL R29, R29, 0.25 ;  /* 0x3e8000001d1d3820 */ /* 0x000fe20000400000 */
[----:B------:R-:W-:Y:S01]  /*5d60*/  IADD3 R5, R34, -0x3f3504f3, RZ ;  /* 0xc0cafb0d22057810 */ /* 0x000fe20007ffe0ff */
[----:B------:R-:W-:Y:S01]  /*5d70*/  @!P2 FMUL R20, R20, 16777216 ;  /* 0x4b8000001414a820 */ /* 0x000fe20000400000 */
[----:B------:R-:W-:Y:S01]  /*5d80*/  FSEL R43, R7, R30, !P5 ;  /* 0x0000001e072b7208 */ /* 0x000fe20006800000 */
[----:B------:R-:W-:Y:S01]  /*5d90*/  @P4 FMUL R30, R30, 0.25 ;  /* 0x3e8000001e1e4820 */ /* 0x000fe20000400000 */
[----:B------:R-:W-:Y:S01]  /*5da0*/  IADD3 R7, R35, -0x3f3504f3, RZ ;  /* 0xc0cafb0d23077810 */ /* 0x000fe20007ffe0ff */
[----:B------:R-:W-:Y:S01]  /*5db0*/  @!P2 FMUL R18, R18, 16777216 ;  /* 0x4b8000001212a820 */ /* 0x000fe20000400000 */
[----:B------:R-:W-:Y:S01]  /*5dc0*/  FSETP.GEU.AND P4, PT, |R25|, 1.175494350822287508e-38, PT ;  /* 0x008000001900780b */ /* 0x000fe20003f8e200 */
[----:B------:R-:W-:Y:S01]  /*5dd0*/  @!P2 FMUL R30, R30, 16777216 ;  /* 0x4b8000001e1ea820 */ /* 0x000fe20000400000 */
[----:B------:R-:W-:Y:S01]  /*5de0*/  LOP3.LUT R5, R5, 0xff800000, RZ, 0xc0, !PT ;  /* 0xff80000005057812 */ /* 0x000fe200078ec0ff */
[----:B------:R-:W-:Y:S01]  /*5df0*/  @!P6 FMUL R32, R32, 16777216 ;  /* 0x4b8000002020e820 */ /* 0x000fe20000400000 */
[----:B------:R-:W-:Y:S01]  /*5e00*/  LOP3.LUT R8, R7, 0xff800000, RZ, 0xc0, !PT ;  /* 0xff80000007087812 */ /* 0x000fe200078ec0ff */
[----:B------:R-:W-:Y:S01]  /*5e10*/  @P0 FMUL R25, R25, 0.25 ;  /* 0x3e80000019190820 */ /* 0x000fe20000400000 */
[----:B------:R-:W-:Y:S01]  /*5e20*/  IADD3 R10, R43, -0x3f3504f3, RZ ;  /* 0xc0cafb0d2b0a7810 */ /* 0x000fe20007ffe0ff */
[----:B------:R-:W-:Y:S01]  /*5e30*/  @!P1 FMUL R29, R29, 16777216 ;  /* 0x4b8000001d1d9820 */ /* 0x000fe20000400000 */
[-C--:B------:R-:W-:Y:S01]  /*5e40*/  I2FP.F32.S32 R7, R5.reuse ;  /* 0x0000000500077245 */ /* 0x080fe20000201400 */
[----:B------:R-:W0:Y:S01]  /*5e50*/  MUFU.RCP R15, R30 ;  /* 0x0000001e000f7308 */ /* 0x000e220000001000 */
[----:B------:R-:W-:Y:S01]  /*5e60*/  FSEL R160, R11, R160, P3 ;  /* 0x000000a00ba07208 */ /* 0x000fe20001800000 */
[----:B------:R-:W-:Y:S01]  /*5e70*/  @!P6 FMUL R157, R157, 16777216 ;  /* 0x4b8000009d9de820 */ /* 0x000fe20000400000 */
[----:B------:R-:W-:Y:S01]  /*5e80*/  I2FP.F32.S32 R11, R8 ;  /* 0x00000008000b7245 */ /* 0x000fe20000201400 */
[----:B------:R-:W-:Y:S01]  /*5e90*/  @!P4 FMUL R25, R25, 16777216 ;  /* 0x4b8000001919c820 */ /* 0x000fe20000400000 */
[----:B------:R-:W-:Y:S01]  /*5ea0*/  LOP3.LUT R14, R10, 0xff800000, RZ, 0xc0, !PT ;  /* 0xff8000000a0e7812 */ /* 0x000fe200078ec0ff */
[----:B------:R-:W-:Y:S01]  /*5eb0*/  FFMA.FTZ R10, R7, 1.1920928955078125e-07, R4 ;  /* 0x34000000070a7823 */ /* 0x000fe20000010004 */
[----:B------:R-:W-:Y:S01]  /*5ec0*/  FSEL R13, RZ, -23, P5 ;  /* 0xc1b80000ff0d7808 */ /* 0x000fe20002800000 */
[----:B------:R-:W1:Y:S01]  /*5ed0*/  MUFU.RCP R4, R32 ;  /* 0x0000002000047308 */ /* 0x000e620000001000 */
[----:B------:R-:W-:Y:S01]  /*5ee0*/  FFMA.FTZ R12, R11, 1.1920928955078125e-07, R6 ;  /* 0x340000000b0c7823 */ /* 0x000fe20000010006 */
[----:B------:R-:W-:Y:S01]  /*5ef0*/  I2FP.F32.S32 R16, R14 ;  /* 0x0000000e00107245 */ /* 0x000fe20000201400 */
[----:B------:R-:W-:Y:S01]  /*5f00*/  @!P6 FMUL R21, R21, 16777216 ;  /* 0x4b8000001515e820 */ /* 0x000fe20000400000 */
[----:B------:R-:W-:Y:S01]  /*5f10*/  @!P6 FMUL R153, R153, 16777216 ;  /* 0x4b8000009999e820 */ /* 0x000fe20000400000 */
[----:B------:R-:W-:Y:S01]  /*5f20*/  @!P2 FMUL R158, R158, 16777216 ;  /* 0x4b8000009e9ea820 */ /* 0x000fe20000400000 */
[----:B------:R-:W-:Y:S01]  /*5f30*/  @!P6 FMUL R23, R23, 16777216 ;  /* 0x4b8000001717e820 */ /* 0x000fe20000400000 */
[----:B------:R-:W-:Y:S01]  /*5f40*/  @!P2 FMUL R154, R154, 16777216 ;  /* 0x4b8000009a9aa820 */ /* 0x000fe20000400000 */
[----:B------:R-:W2:Y:S01]  /*5f50*/  MUFU.RCP R11, R29 ;  /* 0x0000001d000b7308 */ /* 0x000ea20000001000 */
[----:B------:R-:W-:Y:S01]  /*5f60*/  @!P1 FMUL R24, R24, 16777216 ;  /* 0x4b80000018189820 */ /* 0x000fe20000400000 */
[----:B------:R-:W-:Y:S01]  /*5f70*/  @!P1 FMUL R164, R164, 16777216 ;  /* 0x4b800000a4a49820 */ /* 0x000fe20000400000 */
[----:B------:R-:W-:Y:S01]  /*5f80*/  @!P1 FMUL R28, R28, 16777216 ;  /* 0x4b8000001c1c9820 */ /* 0x000fe20000400000 */
[----:B------:R-:W-:Y:S01]  /*5f90*/  @!P1 FMUL R160, R160, 16777216 ;  /* 0x4b800000a0a09820 */ /* 0x000fe20000400000 */
[C---:B0-----:R-:W-:Y:S01]  /*5fa0*/  FMUL R6, R15.reuse, R20 ;  /* 0x000000140f067220 */ /* 0x041fe20000400000 */
[----:B------:R-:W-:Y:S01]  /*5fb0*/  IADD3 R5, R34, -R5, RZ ;  /* 0x8000000522057210 */ /* 0x000fe20007ffe0ff */
[----:B------:R-:W-:Y:S01]  /*5fc0*/  FFMA.FTZ R16, R16, 1.1920928955078125e-07, R13 ;  /* 0x3400000010107823 */ /* 0x000fe2000001000d */
[----:B------:R-:W0:Y:S01]  /*5fd0*/  MUFU.RCP R7, R25 ;  /* 0x0000001900077308 */ /* 0x000e220000001000 */
[C---:B-1----:R-:W-:Y:S01]  /*5fe0*/  FMUL R157, R4.reuse, R157 ;  /* 0x0000009d049d7220 */ /* 0x042fe20000400000 */
[C---:B------:R-:W-:Y:S01]  /*5ff0*/  FMUL R20, R4.reuse, R21 ;  /* 0x0000001504147220 */ /* 0x040fe20000400000 */
[C---:B------:R-:W-:Y:S01]  /*6000*/  FMUL R153, R4.reuse, R153 ;  /* 0x0000009904997220 */ /* 0x040fe20000400000 */
[C---:B------:R-:W-:Y:S01]  /*6010*/  FMUL R17, R15.reuse, R18 ;  /* 0x000000120f117220 */ /* 0x040fe20000400000 */
[C---:B------:R-:W-:Y:S01]  /*6020*/  FMUL R158, R15.reuse, R158 ;  /* 0x0000009e0f9e7220 */ /* 0x040fe20000400000 */
[----:B------:R-:W-:Y:S01]  /*6030*/  FMUL R4, R4, R23 ;  /* 0x0000001704047220 */ /* 0x000fe20000400000 */
[----:B------:R-:W-:Y:S01]  /*6040*/  FMUL R15, R15, R154 ;  /* 0x0000009a0f0f7220 */ /* 0x000fe20000400000 */
[----:B------:R-:W-:Y:S01]  /*6050*/  @!P4 FMUL R22, R22, 16777216 ;  /* 0x4b8000001616c820 */ /* 0x000fe20000400000 */
[----:B------:R-:W-:Y:S01]  /*6060*/  @!P4 FMUL R166, R166, 16777216 ;  /* 0x4b800000a6a6c820 */ /* 0x000fe20000400000 */
[----:B------:R-:W-:Y:S01]  /*6070*/  @!P4 FMUL R26, R26, 16777216 ;  /* 0x4b8000001a1ac820 */ /* 0x000fe20000400000 */
[C---:B--2---:R-:W-:Y:S01]  /*6080*/  FMUL R28, R11.reuse, R28 ;  /* 0x0000001c0b1c7220 */ /* 0x044fe20000400000 */
[C---:B------:R-:W-:Y:S01]  /*6090*/  FMUL R13, R11.reuse, R160 ;  /* 0x000000a00b0d7220 */ /* 0x040fe20000400000 */
[C---:B------:R-:W-:Y:S01]  /*60a0*/  FMUL R24, R11.reuse, R24 ;  /* 0x000000180b187220 */ /* 0x040fe20000400000 */
[----:B------:R-:W-:Y:S01]  /*60b0*/  FMUL R23, R11, R164 ;  /* 0x000000a40b177220 */ /* 0x000fe20000400000 */
[----:B------:R-:W-:Y:S01]  /*60c0*/  @!P4 FMUL R162, R162, 16777216 ;  /* 0x4b800000a2a2c820 */ /* 0x000fe20000400000 */
[----:B------:R-:W-:Y:S01]  /*60d0*/  MOV R11, 0x3dc6b27f ;  /* 0x3dc6b27f000b7802 */ /* 0x000fe20000000f00 */
[----:B------:R-:W-:Y:S01]  /*60e0*/  FADD R5, R5, -1 ;  /* 0xbf80000005057421 */ /* 0x000fe20000000000 */
[----:B------:R-:W-:Y:S01]  /*60f0*/  IADD3 R3, R33, -R3, RZ ;  /* 0x8000000321037210 */ /* 0x000fe20007ffe0ff */
[----:B0-----:R-:W-:Y:S01]  /*6100*/  FMUL R22, R7, R22 ;  /* 0x0000001607167220 */ /* 0x001fe20000400000 */
[----:B------:R-:W-:Y:S01]  /*6110*/  IADD3 R8, R35, -R8, RZ ;  /* 0x8000000823087210 */ /* 0x000fe20007ffe0ff */
[C---:B------:R-:W-:Y:S01]  /*6120*/  FMUL R21, R7.reuse, R166 ;  /* 0x000000a607157220 */ /* 0x040fe20000400000 */
[C---:B------:R-:W-:Y:S01]  /*6130*/  FMUL R26, R7.reuse, R26 ;  /* 0x0000001a071a7220 */ /* 0x040fe20000400000 */
[----:B------:R-:W-:Y:S01]  /*6140*/  FMUL R7, R7, R162 ;  /* 0x000000a207077220 */ /* 0x000fe20000400000 */
[----:B------:R-:W-:Y:S01]  /*6150*/  F2FP.F16.F32.PACK_AB R31, R6, R15 ;  /* 0x0000000f061f723e */ /* 0x000fe200000000ff */
[----:B------:R-:W-:Y:S01]  /*6160*/  FFMA.FTZ R6, R5, R11, -0.16845393180847167969 ;  /* 0xbe2c7f3005067423 */ /* 0x000fe2000001000b */
[----:B------:R-:W-:Y:S01]  /*6170*/  IADD3 R14, R43, -R14, RZ ;  /* 0x8000000e2b0e7210 */ /* 0x000fe20007ffe0ff */
[----:B------:R-:W-:Y:S01]  /*6180*/  FADD R3, R3, -1 ;  /* 0xbf80000003037421 */ /* 0x000fe20000000000 */
[----:B------:R-:W-:Y:S01]  /*6190*/  FADD R8, R8, -1 ;  /* 0xbf80000008087421 */ /* 0x000fe20000000000 */
[----:B------:R-:W-:Y:S01]  /*61a0*/  F2FP.F16.F32.PACK_AB R29, R26, R7 ;  /* 0x000000071a1d723e */ /* 0x000fe200000000ff */
[----:B------:R-:W-:Y:S01]  /*61b0*/  FFMA.FTZ R6, R5, R6, 0.1716887056827545166 ;  /* 0x3e2fcf2a05067423 */ /* 0x000fe20000010006 */
[----:B------:R-:W-:Y:S01]  /*61c0*/  F2FP.F16.F32.PACK_AB R30, R153, R4 ;  /* 0x00000004991e723e */ /* 0x000fe200000000ff */
[-C--:B------:R-:W-:Y:S01]  /*61d0*/  FFMA.FTZ R4, R3, R11.reuse, -0.16845393180847167969 ;  /* 0xbe2c7f3003047423 */ /* 0x080fe2000001000b */
[----:B------:R-:W-:Y:S01]  /*61e0*/  FFMA.FTZ R7, R8, R11, -0.16845393180847167969 ;  /* 0xbe2c7f3008077423 */ /* 0x000fe2000001000b */
[----:B------:R-:W-:Y:S01]  /*61f0*/  FADD R14, R14, -1 ;  /* 0xbf8000000e0e7421 */ /* 0x000fe20000000000 */
[----:B------:R-:W-:Y:S01]  /*6200*/  FFMA.FTZ R6, R5, R6, -0.17900948226451873779 ;  /* 0xbe374e4305067423 */ /* 0x000fe20000010006 */
[----:B------:R-:W-:Y:S01]  /*6210*/  FFMA.FTZ R4, R3, R4, 0.1716887056827545166 ;  /* 0x3e2fcf2a03047423 */ /* 0x000fe20000010004 */
[----:B------:R-:W-:Y:S01]  /*6220*/  FFMA.FTZ R7, R8, R7, 0.1716887056827545166 ;  /* 0x3e2fcf2a08077423 */ /* 0x000fe20000010007 */
[----:B------:R-:W-:Y:S01]  /*6230*/  FFMA.FTZ R11, R14, R11, -0.16845393180847167969 ;  /* 0xbe2c7f300e0b7423 */ /* 0x000fe2000001000b */
[----:B------:R-:W-:Y:S01]  /*6240*/  FFMA.FTZ R6, R5, R6, 0.20512372255325317383 ;  /* 0x3e520bf405067423 */ /* 0x000fe20000010006 */
[----:B------:R-:W-:Y:S01]  /*6250*/  FFMA.FTZ R4, R3, R4, -0.17900948226451873779 ;  /* 0xbe374e4303047423 */ /* 0x000fe20000010004 */
[----:B------:R-:W-:Y:S01]  /*6260*/  FFMA.FTZ R7, R8, R7, -0.17900948226451873779 ;  /* 0xbe374e4308077423 */ /* 0x000fe20000010007 */
[----:B------:R-:W-:Y:S01]  /*6270*/  FFMA.FTZ R11, R14, R11, 0.1716887056827545166 ;  /* 0x3e2fcf2a0e0b7423 */ /* 0x000fe2000001000b */
[----:B------:R-:W-:Y:S01]  /*6280*/  FFMA.FTZ R6, R5, R6, -0.24046532809734344482 ;  /* 0xbe763c8b05067423 */ /* 0x000fe20000010006 */
[----:B------:R-:W-:Y:S01]  /*6290*/  FFMA.FTZ R4, R3, R4, 0.20512372255325317383 ;  /* 0x3e520bf403047423 */ /* 0x000fe20000010004 */
[----:B------:R-:W-:Y:S01]  /*62a0*/  FFMA.FTZ R7, R8, R7, 0.20512372255325317383 ;  /* 0x3e520bf408077423 */ /* 0x000fe20000010007 */
[----:B------:R-:W-:Y:S01]  /*62b0*/  FFMA.FTZ R11, R14, R11, -0.17900948226451873779 ;  /* 0xbe374e430e0b7423 */ /* 0x000fe2000001000b */
[----:B------:R-:W-:Y:S01]  /*62c0*/  FFMA.FTZ R6, R5, R6, 0.28857114911079406738 ;  /* 0x3e93bf9905067423 */ /* 0x000fe20000010006 */
[----:B------:R-:W-:Y:S01]  /*62d0*/  F2FP.F16.F32.PACK_AB R28, R28, R13 ;  /* 0x0000000d1c1c723e */ /* 0x000fe200000000ff */
[----:B------:R-:W-:Y:S01]  /*62e0*/  FFMA.FTZ R4, R3, R4, -0.24046532809734344482 ;  /* 0xbe763c8b03047423 */ /* 0x000fe20000010004 */
[----:B------:R-:W-:Y:S01]  /*62f0*/  FFMA.FTZ R7, R8, R7, -0.24046532809734344482 ;  /* 0xbe763c8b08077423 */ /* 0x000fe20000010007 */
[----:B------:R-:W-:Y:S01]  /*6300*/  FFMA.FTZ R11, R14, R11, 0.20512372255325317383 ;  /* 0x3e520bf40e0b7423 */ /* 0x000fe2000001000b */
[----:B------:R-:W-:Y:S01]  /*6310*/  FFMA.FTZ R6, R5, R6, -0.36067417263984680176 ;  /* 0xbeb8aa4905067423 */ /* 0x000fe20000010006 */
[----:B------:R-:W-:Y:S01]  /*6320*/  FFMA.FTZ R4, R3, R4, 0.28857114911079406738 ;  /* 0x3e93bf9903047423 */ /* 0x000fe20000010004 */
[----:B------:R-:W-:Y:S01]  /*6330*/  FFMA.FTZ R7, R8, R7, 0.28857114911079406738 ;  /* 0x3e93bf9908077423 */ /* 0x000fe20000010007 */
[----:B------:R-:W-:Y:S01]  /*6340*/  FFMA.FTZ R11, R14, R11, -0.24046532809734344482 ;  /* 0xbe763c8b0e0b7423 */ /* 0x000fe2000001000b */
[----:B------:R0:W-:Y:S01]  /*6350*/  STSM.16.M88.4 [R27], R28 ;  /* 0x0000001c1b007844 */ /* 0x0001e20000000200 */
[----:B------:R-:W-:Y:S01]  /*6360*/  FFMA.FTZ R6, R5, R6, 0.48089820146560668945 ;  /* 0x3ef6384a05067423 */ /* 0x000fe20000010006 */
[----:B------:R-:W-:Y:S01]  /*6370*/  FFMA.FTZ R4, R3, R4, -0.36067417263984680176 ;  /* 0xbeb8aa4903047423 */ /* 0x000fe20000010004 */
[----:B------:R-:W-:Y:S01]  /*6380*/  FFMA.FTZ R7, R8, R7, -0.36067417263984680176 ;  /* 0xbeb8aa4908077423 */ /* 0x000fe20000010007 */
[----:B------:R-:W-:Y:S01]  /*6390*/  FFMA.FTZ R11, R14, R11, 0.28857114911079406738 ;  /* 0x3e93bf990e0b7423 */ /* 0x000fe2000001000b */
[----:B------:R-:W-:Y:S01]  /*63a0*/  FFMA.FTZ R6, R5, R6, -0.72134751081466674805 ;  /* 0xbf38aa3b05067423 */ /* 0x000fe20000010006 */
[----:B------:R-:W-:Y:S01]  /*63b0*/  FFMA.FTZ R4, R3, R4, 0.48089820146560668945 ;  /* 0x3ef6384a03047423 */ /* 0x000fe20000010004 */
[----:B------:R-:W-:Y:S01]  /*63c0*/  FFMA.FTZ R7, R8, R7, 0.48089820146560668945 ;  /* 0x3ef6384a08077423 */ /* 0x000fe20000010007 */
[----:B------:R-:W-:Y:S01]  /*63d0*/  FFMA.FTZ R11, R14, R11, -0.36067417263984680176 ;  /* 0xbeb8aa490e0b7423 */ /* 0x000fe2000001000b */
[----:B------:R-:W-:Y:S01]  /*63e0*/  FMUL R6, R5, R6 ;  /* 0x0000000605067220 */ /* 0x000fe20000400000 */
[----:B------:R-:W-:Y:S01]  /*63f0*/  FFMA.FTZ R4, R3, R4, -0.72134751081466674805 ;  /* 0xbf38aa3b03047423 */ /* 0x000fe20000010004 */
[----:B------:R-:W-:Y:S01]  /*6400*/  FFMA.FTZ R7, R8, R7, -0.72134751081466674805 ;  /* 0xbf38aa3b08077423 */ /* 0x000fe20000010007 */
[----:B------:R-:W-:Y:S01]  /*6410*/  FFMA.FTZ R11, R14, R11, 0.48089820146560668945 ;  /* 0x3ef6384a0e0b7423 */ /* 0x000fe2000001000b */
[----:B------:R-:W-:Y:S01]  /*6420*/  FMUL R6, R5, R6 ;  /* 0x0000000605067220 */ /* 0x000fe20000400000 */
[----:B------:R-:W-:Y:S01]  /*6430*/  FMUL R4, R3, R4 ;  /* 0x0000000403047220 */ /* 0x000fe20000400000 */
[----:B------:R-:W-:Y:S01]  /*6440*/  FMUL R7, R8, R7 ;  /* 0x0000000708077220 */ /* 0x000fe20000400000 */
[----:B------:R-:W-:Y:S01]  /*6450*/  FFMA.FTZ R13, R14, R11, -0.72134751081466674805 ;  /* 0xbf38aa3b0e0d7423 */ /* 0x000fe2000001000b */
[----:B------:R-:W-:Y:S01]  /*6460*/  LOP3.LUT R32, R0, 0x7f, RZ, 0xc0, !PT ;  /* 0x0000007f00207812 */ /* 0x000fe200078ec0ff */
[----:B------:R-:W-:Y:S01]  /*6470*/  FFMA.FTZ R11, R5, 1.4426950216293334961, R6 ;  /* 0x3fb8aa3b050b7823 */ /* 0x000fe20000010006 */
[C---:B------:R-:W-:Y:S01]  /*6480*/  FMUL R4, R3.reuse, R4 ;  /* 0x0000000403047220 */ /* 0x040fe20000400000 */
[----:B------:R-:W-:Y:S01]  /*6490*/  FMUL R7, R8, R7 ;  /* 0x0000000708077220 */ /* 0x000fe20000400000 */
[----:B------:R-:W-:Y:S01]  /*64a0*/  FMUL R5, R14, R13 ;  /* 0x0000000d0e057220 */ /* 0x000fe20000400000 */
[----:B------:R-:W-:Y:S01]  /*64b0*/  LEA R32, R32, UR21, 0x4 ;  /* 0x0000001520207c11 */ /* 0x000fe2000f8e20ff */
[----:B------:R-:W-:Y:S01]  /*64c0*/  BAR.SYNC.DEFER_BLOCKING 0x0 ;  /* 0x0000000000007b1d */ /* 0x000fe20000010000 */
[----:B------:R-:W-:Y:S01]  /*64d0*/  FFMA.FTZ R3, R3, 1.4426950216293334961, R4 ;  /* 0x3fb8aa3b03037823 */ /* 0x000fe20000010004 */
[----:B------:R-:W-:Y:S01]  /*64e0*/  FFMA.FTZ R13, R8, 1.4426950216293334961, R7 ;  /* 0x3fb8aa3b080d7823 */ /* 0x000fe20000010007 */
[----:B------:R-:W-:Y:S01]  /*64f0*/  FMUL R15, R14, R5 ;  /* 0x000000050e0f7220 */ /* 0x000fe20000400000 */
[----:B------:R-:W-:Y:S01]  /*6500*/  F2FP.F16.F32.PACK_AB R36, R24, R23 ;  /* 0x000000171824723e */ /* 0x000fe200000000ff */
[----:B------:R-:W-:Y:S01]  /*6510*/  FADD R8, R2, R3 ;  /* 0x0000000302087221 */ /* 0x000fe20000000000 */
[----:B------:R-:W-:-:S02]  /*6520*/  F2FP.F16.F32.PACK_AB R37, R22, R21 ;  /* 0x000000151625723e */ /* 0x000fc400000000ff */
[----:B0-----:R-:W0:Y:S01]  /*6530*/  LDC.64 R28, c[0x0][0x228] ;  /* 0x00008a00ff1c7b82 */ /* 0x001e220000000a00 */
[----:B------:R-:W-:Y:S01]  /*6540*/  F2FP.F16.F32.PACK_AB R38, R157, R20 ;  /* 0x000000149d26723e */ /* 0x000fe200000000ff */
[----:B------:R-:W-:Y:S01]  /*6550*/  IMAD R3, R9, UR5, RZ ;  /* 0x0000000509037c24 */ /* 0x000fe2000f8e02ff */
[----:B------:R-:W-:Y:S01]  /*6560*/  F2FP.F16.F32.PACK_AB R39, R17, R158 ;  /* 0x0000009e1127723e */ /* 0x000fe200000000ff */
[----:B------:R-:W-:Y:S01]  /*6570*/  USHF.L.U32 UR5, UR4, 0x1, URZ ;  /* 0x0000000104057899 */ /* 0x000fe2000800063f */
[----:B------:R-:W-:Y:S01]  /*6580*/  ISETP.GE.U32.AND P0, PT, R33, 0x7f800000, PT ;  /* 0x7f8000002100780c */ /* 0x000fe20003f06070 */
[----:B------:R-:W-:Y:S01]  /*6590*/  FADD R18, R10, R11 ;  /* 0x0000000b0a127221 */ /* 0x000fe20000000000 */
[----:B------:R-:W-:Y:S01]  /*65a0*/  ISETP.GE.U32.AND P5, PT, R35, 0x7f800000, PT ;  /* 0x7f8000002300780c */ /* 0x000fe20003fa6070 */
[----:B------:R-:W-:Y:S01]  /*65b0*/  FADD R40, R12, R13 ;  /* 0x0000000d0c287221 */ /* 0x000fe20000000000 */
[----:B------:R-:W-:Y:S01]  /*65c0*/  ISETP.GE.U32.AND P1, PT, R34, 0x7f800000, PT ;  /* 0x7f8000002200780c */ /* 0x000fe20003f26070 */
[----:B------:R-:W-:Y:S01]  /*65d0*/  FFMA.FTZ R15, R14, 1.4426950216293334961, R15 ;  /* 0x3fb8aa3b0e0f7823 */ /* 0x000fe2000001000f */
[----:B------:R-:W-:Y:S01]  /*65e0*/  ISETP.GE.U32.AND P4, PT, R43, 0x7f800000, PT ;  /* 0x7f8000002b00780c */ /* 0x000fe20003f86070 */
[C---:B------:R-:W-:Y:S01]  /*65f0*/  IMAD.HI R10, R3.reuse, 0x2, RZ ;  /* 0x00000002030a7827 */ /* 0x040fe200078e02ff */
[----:B------:R-:W-:-:S03]  /*6600*/  SHF.L.U32 R11, R3, 0x1, RZ ;  /* 0x00000001030b7819 */ /* 0x000fc600000006ff */
[----:B------:R-:W-:Y:S01]  /*6610*/  FADD R41, R16, R15 ;  /* 0x0000000f10297221 */ /* 0x000fe20000000000 */
[C---:B------:R-:W-:Y:S01]  /*6620*/  LEA R15, R49.reuse, R49, 0x1 ;  /* 0x00000031310f7211 */ /* 0x040fe200078e08ff */
[C---:B------:R-:W-:Y:S01]  /*6630*/  IMAD R23, R49.reuse, 0x6, RZ ;  /* 0x0000000631177824 */ /* 0x040fe200078e02ff */
[----:B------:R-:W1:Y:S01]  /*6640*/  LDS.128 R4, [R32] ;  /* 0x0000000020047984 */ /* 0x000e620000000c00 */
[----:B------:R-:W-:Y:S01]  /*6650*/  @P0 MOV R2, 0x7f800000 ;  /* 0x7f80000000020802 */ /* 0x000fe20000000f00 */
[C---:B------:R-:W-:Y:S01]  /*6660*/  IMAD R31, R49.reuse, 0xa, RZ ;  /* 0x0000000a311f7824 */ /* 0x040fe200078e02ff */
[----:B------:R-:W-:Y:S01]  /*6670*/  SHF.L.U32 R17, R49, 0x2, RZ ;  /* 0x0000000231117819 */ /* 0x000fe200000006ff */
[----:B------:R-:W-:Y:S01]  /*6680*/  BAR.SYNC.DEFER_BLOCKING 0x0 ;  /* 0x0000000000007b1d */ /* 0x000fe20000010000 */
[----:B------:R-:W-:Y:S01]  /*6690*/  @P1 MOV R13, 0x7f800000 ;  /* 0x7f800000000d1802 */ /* 0x000fe20000000f00 */
[----:B------:R-:W-:Y:S01]  /*66a0*/  @P0 FFMA.FTZ R8, R33, R2, +INF ;  /* 0x7f80000021080423 */ /* 0x000fe20000010002 */
[----:B------:R-:W-:-:S02]  /*66b0*/  @P5 MOV R2, 0x7f800000 ;  /* 0x7f80000000025802 */ /* 0x000fc40000000f00 */
[----:B------:R-:W-:Y:S01]  /*66c0*/  @P4 MOV R12, 0x7f800000 ;  /* 0x7f800000000c4802 */ /* 0x000fe20000000f00 */
[----:B------:R-:W-:Y:S01]  /*66d0*/  @P1 FFMA.FTZ R18, R34, R13, +INF ;  /* 0x7f80000022121423 */ /* 0x000fe2000001000d */
[----:B------:R-:W-:Y:S01]  /*66e0*/  SHF.L.U32 R13, R49, 0x1, RZ ;  /* 0x00000001310d7819 */ /* 0x000fe200000006ff */
[----:B------:R-:W-:Y:S01]  /*66f0*/  @P5 FFMA.FTZ R40, R35, R2, +INF ;  /* 0x7f80000023285423 */ /* 0x000fe20000010002 */
[----:B0-----:R-:W-:Y:S01]  /*6700*/  IADD3 R2, P0, P5, R11, UR5, R28 ;  /* 0x000000050b027c10 */ /* 0x001fe2000fd1e01c */
[----:B------:R-:W-:Y:S01]  /*6710*/  UIMAD.WIDE UR4, UR4, 0x2, URZ ;  /* 0x00000002040478a5 */ /* 0x000fe2000f8e023f */
[----:B------:R-:W-:Y:S01]  /*6720*/  @P4 FFMA.FTZ R41, R43, R12, +INF ;  /* 0x7f8000002b294423 */ /* 0x000fe2000001000c */
[----:B------:R-:W-:Y:S01]  /*6730*/  FSETP.NEU.AND P1, PT, R35, RZ, PT ;  /* 0x000000ff2300720b */ /* 0x000fe20003f2d000 */
[----:B------:R-:W-:Y:S01]  /*6740*/  IMAD R35, R49, 0xc, RZ ;  /* 0x0000000c31237824 */ /* 0x000fe200078e02ff */
[-C--:B------:R-:W-:Y:S02]  /*6750*/  IADD3 R14, P6, R23, R2.reuse, RZ ;  /* 0x00000002170e7210 */ /* 0x080fe40007fde0ff */
[----:B------:R-:W-:Y:S01]  /*6760*/  IADD3.X R3, R10, UR5, R29, P0, P5 ;  /* 0x000000050a037c10 */ /* 0x000fe200087ea41d */
[----:B------:R-:W-:Y:S01]  /*6770*/  ULDC UR4, c[0x0][0x27c] ;  /* 0x00009f0000047ab9 */ /* 0x000fe20000000800 */
[-C--:B------:R-:W-:Y:S01]  /*6780*/  IADD3 R10, P4, R13, R2.reuse, RZ ;  /* 0x000000020d0a7210 */ /* 0x080fe20007f9e0ff */
[----:B------:R-:W-:Y:S01]  /*6790*/  UIMAD UR4, UR20, UR4, URZ ;  /* 0x00000004140472a4 */ /* 0x000fe2000f8e023f */
[----:B------:R-:W-:-:S02]  /*67a0*/  LEA R12, P5, R49, R2, 0x2 ;  /* 0x00000002310c7211 */ /* 0x000fc400078a10ff */
[CC--:B------:R-:W-:Y:S01]  /*67b0*/  LEA.HI.X.SX32 R11, R49.reuse, R3.reuse, 0x1, P4 ;  /* 0x00000003310b7211 */ /* 0x0c0fe200020f0eff */
[----:B------:R-:W-:Y:S01]  /*67c0*/  USHF.L.U32 UR6, UR4, 0x2, URZ ;  /* 0x0000000204067899 */ /* 0x000fe2000800063f */
[----:B------:R0:W-:Y:S01]  /*67d0*/  STSM.16.M88.4 [R27], R36 ;  /* 0x000000241b007844 */ /* 0x0001e20000000200 */
[-C--:B------:R-:W-:Y:S01]  /*67e0*/  LEA R16, P4, R49, R2.reuse, 0x3 ;  /* 0x0000000231107211 */ /* 0x080fe200078818ff */
[----:B------:R-:W-:Y:S01]  /*67f0*/  UIMAD.WIDE UR4, UR4, 0x4, URZ ;  /* 0x00000004040478a5 */ /* 0x000fe2000f8e023f */
[----:B------:R-:W-:Y:S01]  /*6800*/  LEA.HI.X.SX32 R13, R13, R3, 0x1, P5 ;  /* 0x000000030d0d7211 */ /* 0x000fe200028f0eff */
[----:B------:R-:W-:Y:S01]  /*6810*/  BAR.SYNC.DEFER_BLOCKING 0x0 ;  /* 0x0000000000007b1d */ /* 0x000fe20000010000 */
[----:B------:R-:W-:Y:S02]  /*6820*/  LEA R21, R49, R49, 0x2 ;  /* 0x0000003131157211 */ /* 0x000fe400078e10ff */
[----:B------:R-:W-:Y:S02]  /*6830*/  IADD3 R20, P5, R31, R2, RZ ;  /* 0x000000021f147210 */ /* 0x000fe40007fbe0ff */
[----:B------:R-:W-:-:S02]  /*6840*/  LEA.HI.X.SX32 R15, R15, R3, 0x1, P6 ;  /* 0x000000030f0f7211 */ /* 0x000fc400030f0eff */
[-C--:B------:R-:W-:Y:S02]  /*6850*/  IADD3 R22, P6, R35, R2.reuse, RZ ;  /* 0x0000000223167210 */ /* 0x080fe40007fde0ff */
[----:B------:R-:W-:Y:S02]  /*6860*/  LEA.HI.X.SX32 R17, R17, R3, 0x1, P4 ;  /* 0x0000000311117211 */ /* 0x000fe400020f0eff */
[C---:B------:R-:W-:Y:S01]  /*6870*/  LEA R25, R49.reuse, -R49, 0x3 ;  /* 0x8000003131197211 */ /* 0x040fe200078e18ff */
[----:B0-----:R-:W-:Y:S01]  /*6880*/  IMAD R39, R49, 0xe, RZ ;  /* 0x0000000e31277824 */ /* 0x001fe200078e02ff */
[----:B------:R-:W-:Y:S01]  /*6890*/  LEA.HI.X.SX32 R21, R21, R3, 0x1, P5 ;  /* 0x0000000315157211 */ /* 0x000fe200028f0eff */
[C---:B------:R-:W-:Y:S01]  /*68a0*/  IMAD R37, R49.reuse, 0xd, RZ ;  /* 0x0000000d31257824 */ /* 0x040fe200078e02ff */
[----:B------:R-:W-:Y:S02]  /*68b0*/  SHF.L.U32 R27, R49, 0x3, RZ ;  /* 0x00000003311b7819 */ /* 0x000fe400000006ff */
[----:B------:R-:W-:-:S02]  /*68c0*/  IADD3 R24, P4, R39, R2, RZ ;  /* 0x0000000227187210 */ /* 0x000fc40007f9e0ff */
[-C--:B------:R-:W-:Y:S02]  /*68d0*/  LEA R26, P5, R49, R2.reuse, 0x4 ;  /* 0x00000002311a7211 */ /* 0x080fe400078a20ff */
[----:B------:R-:W-:Y:S02]  /*68e0*/  LEA.HI.X.SX32 R23, R23, R3, 0x1, P6 ;  /* 0x0000000317177211 */ /* 0x000fe400030f0eff */
[----:B------:R-:W-:Y:S01]  /*68f0*/  LEA R29, R49, R49, 0x3 ;  /* 0x00000031311d7211 */ /* 0x000fe200078e18ff */
[----:B------:R0:W2:Y:S01]  /*6900*/  LDS.128 R44, [R32] ;  /* 0x00000000202c7984 */ /* 0x0000a20000000c00 */
[-C--:B------:R-:W-:Y:S02]  /*6910*/  IADD3 R28, P6, R51, R2.reuse, RZ ;  /* 0x00000002331c7210 */ /* 0x080fe40007fde0ff */
[----:B------:R-:W-:Y:S01]  /*6920*/  FSETP.NEU.AND P3, PT, R33, RZ, PT ;  /* 0x000000ff2100720b */ /* 0x000fe20003f6d000 */
[----:B-1----:R1:W-:Y:S01]  /*6930*/  STG.E.U16 desc[UR24][R2.64], R4 ;  /* 0x0000000402007986 */ /* 0x0023e2000c101518 */
[----:B------:R-:W-:Y:S01]  /*6940*/  LEA.HI.X.SX32 R25, R25, R3, 0x1, P4 ;  /* 0x0000000319197211 */ /* 0x000fe200020f0eff */
[----:B------:R-:W-:Y:S01]  /*6950*/  IMAD R33, R49, 0xb, RZ ;  /* 0x0000000b31217824 */ /* 0x000fe200078e02ff */
[----:B------:R-:W-:-:S02]  /*6960*/  IADD3 R30, P4, R53, R2, RZ ;  /* 0x00000002351e7210 */ /* 0x000fc40007f9e0ff */
[-C--:B------:R-:W-:Y:S02]  /*6970*/  LEA.HI.X.SX32 R27, R27, R3.reuse, 0x1, P5 ;  /* 0x000000031b1b7211 */ /* 0x080fe400028f0eff */
[----:B------:R-:W-:Y:S02]  /*6980*/  FSETP.NEU.AND P2, PT, R34, RZ, PT ;  /* 0x000000ff2200720b */ /* 0x000fe40003f4d000 */
[-C--:B0-----:R-:W-:Y:S02]  /*6990*/  IADD3 R32, P5, R55, R2.reuse, RZ ;  /* 0x0000000237207210 */ /* 0x081fe40007fbe0ff */
[----:B------:R-:W-:Y:S02]  /*69a0*/  LEA.HI.X.SX32 R29, R29, R3, 0x1, P6 ;  /* 0x000000031d1d7211 */ /* 0x000fe400030f0eff */
[----:B-1----:R-:W-:Y:S02]  /*69b0*/  PRMT R4, R4, 0x7632, R4 ;  /* 0x0000763204047816 */ /* 0x002fe40000000004 */
[----:B------:R-:W-:-:S02]  /*69c0*/  IADD3 R34, P6, R57, R2, RZ ;  /* 0x0000000239227210 */ /* 0x000fc40007fde0ff */
[-C--:B------:R-:W-:Y:S01]  /*69d0*/  LEA.HI.X.SX32 R31, R31, R3.reuse, 0x1, P4 ;  /* 0x000000031f1f7211 */ /* 0x080fe200020f0eff */
[----:B------:R0:W-:Y:S01]  /*69e0*/  STG.E.U16 desc[UR24][R10.64], R4 ;  /* 0x000000040a007986 */ /* 0x0001e2000c101518 */
[-C--:B------:R-:W-:Y:S02]  /*69f0*/  IADD3 R36, P4, R59, R2.reuse, RZ ;  /* 0x000000023b247210 */ /* 0x080fe40007f9e0ff */
[-C--:B------:R-:W-:Y:S01]  /*6a00*/  LEA.HI.X.SX32 R33, R33, R3.reuse, 0x1, P5 ;  /* 0x0000000321217211 */ /* 0x080fe200028f0eff */
[----:B------:R1:W-:Y:S01]  /*6a10*/  STG.E.U16 desc[UR24][R12.64], R5 ;  /* 0x000000050c007986 */ /* 0x0003e2000c101518 */
[----:B------:R-:W-:Y:S02]  /*6a20*/  FSETP.NEU.AND P0, PT, R43, RZ, PT ;  /* 0x000000ff2b00720b */ /* 0x000fe40003f0d000 */
[----:B------:R-:W-:Y:S02]  /*6a30*/  IADD3 R38, P5, R61, R2, RZ ;  /* 0x000000023d267210 */ /* 0x000fe40007fbe0ff */
[----:B------:R-:W-:-:S02]  /*6a40*/  LEA.HI.X.SX32 R35, R35, R3, 0x1, P6 ;  /* 0x0000000323237211 */ /* 0x000fc400030f0eff */
[----:B------:R-:W-:Y:S02]  /*6a50*/  LEA R43, R49, -R49, 0x4 ;  /* 0x80000031312b7211 */ /* 0x000fe400078e20ff */
[----:B0-----:R-:W-:Y:S02]  /*6a60*/  PRMT R11, R5, 0x7632, R11 ;  /* 0x00007632050b7816 */ /* 0x001fe4000000000b */
[----:B------:R-:W-:Y:S02]  /*6a70*/  IADD3 R2, P6, R63, R2, RZ ;  /* 0x000000023f027210 */ /* 0x000fe40007fde0ff */
[----:B-1----:R-:W-:Y:S01]  /*6a80*/  PRMT R13, R6, 0x7632, R13 ;  /* 0x00007632060d7816 */ /* 0x002fe2000000000d */
[----:B------:R0:W-:Y:S01]  /*6a90*/  STG.E.U16 desc[UR24][R14.64], R11 ;  /* 0x0000000b0e007986 */ /* 0x0001e2000c101518 */
[----:B--2---:R-:W-:Y:S02]  /*6aa0*/  PRMT R10, R45, 0x7632, R10 ;  /* 0x000076322d0a7816 */ /* 0x004fe4000000000a */
[-C--:B------:R-:W-:Y:S01]  /*6ab0*/  LEA.HI.X.SX32 R37, R37, R3.reuse, 0x1, P4 ;  /* 0x0000000325257211 */ /* 0x080fe200020f0eff */
[----:B------:R1:W-:Y:S01]  /*6ac0*/  STG.E.U16 desc[UR24][R16.64], R6 ;  /* 0x0000000610007986 */ /* 0x0003e2000c101518 */
[----:B------:R-:W-:-:S02]  /*6ad0*/  LEA.HI.X.SX32 R39, R39, R3, 0x1, P5 ;  /* 0x0000000327277211 */ /* 0x000fc400028f0eff */
[----:B------:R-:W-:Y:S01]  /*6ae0*/  LEA.HI.X.SX32 R3, R43, R3, 0x1, P6 ;  /* 0x000000032b037211 */ /* 0x000fe200030f0eff */
[----:B------:R-:W-:Y:S01]  /*6af0*/  STG.E.U16 desc[UR24][R20.64], R13 ;  /* 0x0000000d14007986 */ /* 0x000fe2000c101518 */
[----:B------:R-:W-:Y:S02]  /*6b00*/  SHF.L.U32 R4, R0, 0x1, RZ ;  /* 0x0000000100047819 */ /* 0x000fe400000006ff */
[----:B------:R-:W-:Y:S01]  /*6b10*/  FSEL R8, R8, -INF , P3 ;  /* 0xff80000008087808 */ /* 0x000fe20001800000 */
[----:B------:R-:W-:Y:S01]  /*6b20*/  STG.E.U16 desc[UR24][R22.64], R7 ;  /* 0x0000000716007986 */ /* 0x000fe2000c101518 */
[----:B0-----:R-:W-:Y:S02]  /*6b30*/  PRMT R15, R7, 0x7632, R15 ;  /* 0x00007632070f7816 */ /* 0x001fe4000000000f */
[----:B------:R-:W-:Y:S01]  /*6b40*/  PRMT R11, R46, 0x7632, R11 ;  /* 0x000076322e0b7816 */ /* 0x000fe2000000000b */
[----:B------:R-:W-:Y:S01]  /*6b50*/  FFMA R116, R8, 0.69314718246459960938, R19 ;  /* 0x3f31721808747823 */ /* 0x000fe20000000013 */
[----:B-1----:R-:W-:Y:S01]  /*6b60*/  PRMT R17, R44, 0x7632, R17 ;  /* 0x000076322c117816 */ /* 0x002fe20000000011 */
[----:B------:R-:W-:Y:S01]  /*6b70*/  STG.E.U16 desc[UR24][R24.64], R15 ;  /* 0x0000000f18007986 */ /* 0x000fe2000c101518 */
[----:B------:R-:W-:-:S02]  /*6b80*/  PRMT R6, R47, 0x7632, R6 ;  /* 0x000076322f067816 */ /* 0x000fc40000000006 */
[----:B------:R-:W-:Y:S01]  /*6b90*/  FSEL R18, R18, -INF , P2 ;  /* 0xff80000012127808 */ /* 0x000fe20001000000 */
[----:B------:R-:W-:Y:S01]  /*6ba0*/  STG.E.U16 desc[UR24][R26.64], R44 ;  /* 0x0000002c1a007986 */ /* 0x000fe2000c101518 */
[----:B------:R-:W-:Y:S02]  /*6bb0*/  FSEL R5, R40, -INF , P1 ;  /* 0xff80000028057808 */ /* 0x000fe40000800000 */
[----:B------:R-:W-:Y:S01]  /*6bc0*/  FSEL R0, R41, -INF , P0 ;  /* 0xff80000029007808 */ /* 0x000fe20000000000 */
[----:B------:R-:W-:Y:S01]  /*6bd0*/  STG.E.U16 desc[UR24][R28.64], R17 ;  /* 0x000000111c007986 */ /* 0x000fe2000c101518 */
[----:B------:R-:W-:Y:S01]  /*6be0*/  FFMA R117, R18, 0.69314718246459960938, R117 ;  /* 0x3f31721812757823 */ /* 0x000fe20000000075 */
[----:B------:R-:W-:Y:S01]  /*6bf0*/  FFMA R124, R5, 0.69314718246459960938, R124 ;  /* 0x3f317218057c7823 */ /* 0x000fe2000000007c */
[----:B------:R-:W-:Y:S01]  /*6c00*/  LOP3.LUT R4, R4, 0xf8, RZ, 0xc0, !PT ;  /* 0x000000f804047812 */ /* 0x000fe200078ec0ff */
[----:B------:R-:W-:Y:S01]  /*6c10*/  STG.E.U16 desc[UR24][R30.64], R45 ;  /* 0x0000002d1e007986 */ /* 0x000fe2000c101518 */
[----:B------:R-:W-:Y:S01]  /*6c20*/  FFMA R125, R0, 0.69314718246459960938, R147 ;  /* 0x3f317218007d7823 */ /* 0x000fe20000000093 */
[C---:B------:R-:W-:Y:S01]  /*6c30*/  SHF.L.U32 R5, R9.reuse, 0x2, RZ ;  /* 0x0000000209057819 */ /* 0x040fe200000006ff */
[----:B------:R-:W-:Y:S01]  /*6c40*/  IMAD.HI R0, R9, 0x4, RZ ;  /* 0x0000000409007827 */ /* 0x000fe200078e02ff */
[----:B------:R-:W-:Y:S04]  /*6c50*/  STG.E.U16 desc[UR24][R32.64], R10 ;  /* 0x0000000a20007986 */ /* 0x000fe8000c101518 */
[----:B------:R-:W-:Y:S04]  /*6c60*/  STG.E.U16 desc[UR24][R34.64], R46 ;  /* 0x0000002e22007986 */ /* 0x000fe8000c101518 */
[----:B------:R0:W-:Y:S04]  /*6c70*/  STG.E.U16 desc[UR24][R36.64], R11 ;  /* 0x0000000b24007986 */ /* 0x0001e8000c101518 */
[----:B------:R-:W-:Y:S04]  /*6c80*/  STG.E.U16 desc[UR24][R38.64], R47 ;  /* 0x0000002f26007986 */ /* 0x000fe8000c101518 */
[----:B------:R1:W-:Y:S01]  /*6c90*/  STG.E.U16 desc[UR24][R2.64], R6 ;  /* 0x0000000602007986 */ /* 0x0003e2000c101518 */
[----:B------:R-:W-:Y:S08]  /*6ca0*/  BAR.SYNC.DEFER_BLOCKING 0x0 ;  /* 0x0000000000007b1d */ /* 0x000ff00000010000 */
[----:B0-----:R-:W1:Y:S01]  /*6cb0*/  LDC.64 R10, c[0x0][0x230] ;  /* 0x00008c00ff0a7b82 */ /* 0x001e620000000a00 */
[----:B------:R-:W-:Y:S04]  /*6cc0*/  STS.64 [R4+UR21], R116 ;  /* 0x0000007404007988 */ /* 0x000fe80008000a15 */
[----:B------:R-:W-:Y:S03]  /*6cd0*/  STS.64 [R4+UR21+0x100], R124 ;  /* 0x0001007c04007988 */ /* 0x000fe60008000a15 */
[----:B------:R-:W-:Y:S01]  /*6ce0*/  BAR.SYNC.DEFER_BLOCKING 0x0 ;  /* 0x0000000000007b1d */ /* 0x000fe20000010000 */
[----:B-1----:R-:W-:-:S04]  /*6cf0*/  IADD3 R2, P0, P1, R5, UR6, R10 ;  /* 0x0000000605027c10 */ /* 0x002fc8000f91e00a */
[----:B------:R-:W-:Y:S01]  /*6d00*/  IADD3.X R3, R0, UR5, R11, P0, P1 ;  /* 0x0000000500037c10 */ /* 0x000fe200087e240b */
[----:B------:R-:W0:Y:S04]  /*6d10*/  LDS R7, [R42] ;  /* 0x000000002a077984 */ /* 0x000e280000000800 */
[----:B0-----:R-:W-:Y:S01]  /*6d20*/  STG.E desc[UR24][R2.64], R7 ;  /* 0x0000000702007986 */ /* 0x001fe2000c101918 */
[----:B------:R-:W-:Y:S05]  /*6d30*/  EXIT ;  /* 0x000000000000794d */ /* 0x000fea0003800000 */
.L_x_2:
[----:B------:R-:W-:-:S00]  /*6d40*/  BRA `(.L_x_2) ;  /* 0xfffffffc00fc7947 */ /* 0x000fc0000383ffff */
[----:B------:R-:W-:-:S00]  /*6d50*/  NOP ;  /* 0x0000000000007918 */ /* 0x000fc00000000000 */
        /* <DEDUP_REMOVED lines=10> */
.L_x_3:


//--------------------- .nv.global.init           --------------------------
	.section	.nv.global.init,"aw",@progbits
.nv.global.init:
	.type		_$_str,@object
	.size		_$_str,(.L_0 - _$_str)
_$_str:
        /*0000*/ 	.byte	0x5f, 0x5f, 0x43, 0x55, 0x44, 0x41, 0x5f, 0x46, 0x54, 0x5a, 0x00
.L_0:


//--------------------- .nv.shared.attn_fwd       --------------------------
	.section	.nv.shared.attn_fwd,"aw",@nobits
	.sectionflags	@""
	.align	16
	.zero		1024


//--------------------- .nv.shared.reserved.0     --------------------------
	.section	.nv.shared.reserved.0,"aw",@nobits
	.weak		__nv_reservedSMEM_offset_0_alias
	.size		__nv_reservedSMEM_offset_0_alias, 0, 0
	.other		__nv_reservedSMEM_offset_0_alias,@"STO_CUDA_RESERVED_SHARED STV_DEFAULT"
__nv_reservedSMEM_offset_0_alias:
	.zero		0


//--------------------- .nv.constant0.attn_fwd    --------------------------
	.section	.nv.constant0.attn_fwd,"a",@progbits
	.sectionflags	@""
	.align	4
.nv.constant0.attn_fwd:
	.zero		664


//--------------------- SYMBOLS --------------------------

	.type		.nv.reservedSmem.offset0,@object
	.size		.nv.reservedSmem.offset0,0x4
